//
// Generated by NVIDIA NVVM Compiler
//
// Compiler Build ID: CL-36424714
// Cuda compilation tools, release 13.0, V13.0.88
// Based on NVVM 20.0.0
//

.version 9.0
.target sm_100
.address_size 64

	// .globl	mean_cov
// _ZZ16fast_mean_kernelE5local has been demoted
// _ZZ20fast_variance_kernelE5local has been demoted

.visible .entry mean_cov(
	.param .u64 .ptr .align 1 mean_cov_param_0,
	.param .u64 .ptr .align 1 mean_cov_param_1,
	.param .u32 mean_cov_param_2,
	.param .u32 mean_cov_param_3,
	.param .u32 mean_cov_param_4,
	.param .u32 mean_cov_param_5
)
{
	.reg .pred 	%p<20>;
	.reg .b32 	%r<62>;
	.reg .b32 	%f<94>;
	.reg .b64 	%rd<22>;

	ld.param.u64 	%rd5, [mean_cov_param_0];
	ld.param.u64 	%rd6, [mean_cov_param_1];
	ld.param.u32 	%r34, [mean_cov_param_2];
	ld.param.u32 	%r35, [mean_cov_param_3];
	ld.param.u32 	%r36, [mean_cov_param_4];
	ld.param.u32 	%r37, [mean_cov_param_5];
	cvta.to.global.u64 	%rd1, %rd5;
	cvta.to.global.u64 	%rd2, %rd6;
	mov.u32 	%r38, %ctaid.x;
	mov.u32 	%r1, %ntid.x;
	mov.u32 	%r39, %tid.x;
	mad.lo.s32 	%r2, %r38, %r1, %r39;
	setp.ge.s32 	%p1, %r2, %r35;
	@%p1 bra 	$L__BB0_28;
	setp.lt.s32 	%p2, %r34, 1;
	mul.lo.s32 	%r40, %r36, %r34;
	mul.lo.s32 	%r41, %r40, %r37;
	cvt.rn.f32.s32 	%f1, %r41;
	mov.u32 	%r42, %nctaid.x;
	mul.lo.s32 	%r3, %r1, %r42;
	@%p2 bra 	$L__BB0_26;
	setp.lt.s32 	%p4, %r36, 1;
	@%p4 bra 	$L__BB0_24;
	setp.lt.s32 	%p6, %r37, 1;
	@%p6 bra 	$L__BB0_22;
	and.b32  	%r4, %r37, 15;
	add.s32 	%r5, %r4, -1;
	and.b32  	%r6, %r37, 7;
	add.s32 	%r7, %r6, -1;
	and.b32  	%r8, %r37, 2147483632;
	and.b32  	%r9, %r37, 3;
	neg.s32 	%r10, %r8;
	add.s64 	%rd3, %rd1, 32;
$L__BB0_5:
	mov.f32 	%f93, 0f00000000;
	mov.b32 	%r52, 0;
$L__BB0_6:
	mad.lo.s32 	%r45, %r52, %r35, %r2;
	mul.lo.s32 	%r13, %r45, %r36;
	mov.b32 	%r53, 0;
$L__BB0_7:
	setp.lt.u32 	%p8, %r37, 16;
	add.s32 	%r47, %r13, %r53;
	mul.lo.s32 	%r15, %r47, %r37;
	mov.b32 	%r57, 0;
	mov.u32 	%r54, %r15;
	mov.u32 	%r55, %r10;
	@%p8 bra 	$L__BB0_9;
$L__BB0_8:
	.pragma "nounroll";
	mul.wide.s32 	%rd13, %r54, 4;
	add.s64 	%rd14, %rd3, %rd13;
	ld.global.f32 	%f26, [%rd14+-32];
	add.f32 	%f27, %f93, %f26;
	ld.global.f32 	%f28, [%rd14+-28];
	add.f32 	%f29, %f27, %f28;
	ld.global.f32 	%f30, [%rd14+-24];
	add.f32 	%f31, %f29, %f30;
	ld.global.f32 	%f32, [%rd14+-20];
	add.f32 	%f33, %f31, %f32;
	ld.global.f32 	%f34, [%rd14+-16];
	add.f32 	%f35, %f33, %f34;
	ld.global.f32 	%f36, [%rd14+-12];
	add.f32 	%f37, %f35, %f36;
	ld.global.f32 	%f38, [%rd14+-8];
	add.f32 	%f39, %f37, %f38;
	ld.global.f32 	%f40, [%rd14+-4];
	add.f32 	%f41, %f39, %f40;
	ld.global.f32 	%f42, [%rd14];
	add.f32 	%f43, %f41, %f42;
	ld.global.f32 	%f44, [%rd14+4];
	add.f32 	%f45, %f43, %f44;
	ld.global.f32 	%f46, [%rd14+8];
	add.f32 	%f47, %f45, %f46;
	ld.global.f32 	%f48, [%rd14+12];
	add.f32 	%f49, %f47, %f48;
	ld.global.f32 	%f50, [%rd14+16];
	add.f32 	%f51, %f49, %f50;
	ld.global.f32 	%f52, [%rd14+20];
	add.f32 	%f53, %f51, %f52;
	ld.global.f32 	%f54, [%rd14+24];
	add.f32 	%f55, %f53, %f54;
	ld.global.f32 	%f56, [%rd14+28];
	add.f32 	%f93, %f55, %f56;
	add.s32 	%r55, %r55, 16;
	add.s32 	%r54, %r54, 16;
	setp.eq.s32 	%p9, %r55, 0;
	mov.u32 	%r57, %r8;
	@%p9 bra 	$L__BB0_9;
	bra.uni 	$L__BB0_8;
$L__BB0_9:
	setp.eq.s32 	%p10, %r4, 0;
	@%p10 bra 	$L__BB0_19;
	setp.lt.u32 	%p11, %r5, 7;
	@%p11 bra 	$L__BB0_12;
	add.s32 	%r48, %r57, %r15;
	mul.wide.s32 	%rd15, %r48, 4;
	add.s64 	%rd16, %rd1, %rd15;
	ld.global.f32 	%f58, [%rd16];
	add.f32 	%f59, %f93, %f58;
	ld.global.f32 	%f60, [%rd16+4];
	add.f32 	%f61, %f59, %f60;
	ld.global.f32 	%f62, [%rd16+8];
	add.f32 	%f63, %f61, %f62;
	ld.global.f32 	%f64, [%rd16+12];
	add.f32 	%f65, %f63, %f64;
	ld.global.f32 	%f66, [%rd16+16];
	add.f32 	%f67, %f65, %f66;
	ld.global.f32 	%f68, [%rd16+20];
	add.f32 	%f69, %f67, %f68;
	ld.global.f32 	%f70, [%rd16+24];
	add.f32 	%f71, %f69, %f70;
	ld.global.f32 	%f72, [%rd16+28];
	add.f32 	%f93, %f71, %f72;
	add.s32 	%r57, %r57, 8;
$L__BB0_12:
	setp.eq.s32 	%p12, %r6, 0;
	@%p12 bra 	$L__BB0_19;
	setp.lt.u32 	%p13, %r7, 3;
	@%p13 bra 	$L__BB0_15;
	add.s32 	%r49, %r57, %r15;
	mul.wide.s32 	%rd17, %r49, 4;
	add.s64 	%rd18, %rd1, %rd17;
	ld.global.f32 	%f74, [%rd18];
	add.f32 	%f75, %f93, %f74;
	ld.global.f32 	%f76, [%rd18+4];
	add.f32 	%f77, %f75, %f76;
	ld.global.f32 	%f78, [%rd18+8];
	add.f32 	%f79, %f77, %f78;
	ld.global.f32 	%f80, [%rd18+12];
	add.f32 	%f93, %f79, %f80;
	add.s32 	%r57, %r57, 4;
$L__BB0_15:
	setp.eq.s32 	%p14, %r9, 0;
	@%p14 bra 	$L__BB0_19;
	setp.eq.s32 	%p15, %r9, 1;
	add.s32 	%r50, %r57, %r15;
	mul.wide.s32 	%rd19, %r50, 4;
	add.s64 	%rd4, %rd1, %rd19;
	ld.global.f32 	%f81, [%rd4];
	add.f32 	%f93, %f93, %f81;
	@%p15 bra 	$L__BB0_19;
	setp.eq.s32 	%p16, %r9, 2;
	ld.global.f32 	%f82, [%rd4+4];
	add.f32 	%f93, %f93, %f82;
	@%p16 bra 	$L__BB0_19;
	ld.global.f32 	%f83, [%rd4+8];
	add.f32 	%f93, %f93, %f83;
$L__BB0_19:
	add.s32 	%r53, %r53, 1;
	setp.ne.s32 	%p17, %r53, %r36;
	@%p17 bra 	$L__BB0_7;
	add.s32 	%r52, %r52, 1;
	setp.ne.s32 	%p18, %r52, %r34;
	@%p18 bra 	$L__BB0_6;
	div.rn.f32 	%f84, %f93, %f1;
	mul.wide.s32 	%rd20, %r2, 4;
	add.s64 	%rd21, %rd2, %rd20;
	st.global.f32 	[%rd21], %f84;
	add.s32 	%r2, %r2, %r3;
	setp.lt.s32 	%p19, %r2, %r35;
	@%p19 bra 	$L__BB0_5;
	bra.uni 	$L__BB0_28;
$L__BB0_22:
	mov.f32 	%f23, 0f00000000;
	div.rn.f32 	%f18, %f23, %f1;
$L__BB0_23:
	mul.wide.s32 	%rd11, %r2, 4;
	add.s64 	%rd12, %rd2, %rd11;
	st.global.f32 	[%rd12], %f18;
	add.s32 	%r2, %r2, %r3;
	setp.lt.s32 	%p7, %r2, %r35;
	@%p7 bra 	$L__BB0_23;
	bra.uni 	$L__BB0_28;
$L__BB0_24:
	mov.f32 	%f22, 0f00000000;
	div.rn.f32 	%f19, %f22, %f1;
$L__BB0_25:
	mul.wide.s32 	%rd9, %r2, 4;
	add.s64 	%rd10, %rd2, %rd9;
	st.global.f32 	[%rd10], %f19;
	add.s32 	%r2, %r2, %r3;
	setp.lt.s32 	%p5, %r2, %r35;
	@%p5 bra 	$L__BB0_25;
	bra.uni 	$L__BB0_28;
$L__BB0_26:
	mov.f32 	%f21, 0f00000000;
	div.rn.f32 	%f20, %f21, %f1;
$L__BB0_27:
	mul.wide.s32 	%rd7, %r2, 4;
	add.s64 	%rd8, %rd2, %rd7;
	st.global.f32 	[%rd8], %f20;
	add.s32 	%r2, %r2, %r3;
	setp.lt.s32 	%p3, %r2, %r35;
	@%p3 bra 	$L__BB0_27;
$L__BB0_28:
	ret;

}
	// .globl	mean_full
.visible .entry mean_full(
	.param .u64 .ptr .align 1 mean_full_param_0,
	.param .u64 .ptr .align 1 mean_full_param_1,
	.param .u32 mean_full_param_2,
	.param .u32 mean_full_param_3
)
{
	.reg .pred 	%p<14>;
	.reg .b32 	%r<41>;
	.reg .b32 	%f<88>;
	.reg .b64 	%rd<48>;

	ld.param.u64 	%rd6, [mean_full_param_0];
	ld.param.u64 	%rd7, [mean_full_param_1];
	ld.param.u32 	%r25, [mean_full_param_2];
	ld.param.u32 	%r26, [mean_full_param_3];
	cvta.to.global.u64 	%rd1, %rd6;
	cvta.to.global.u64 	%rd2, %rd7;
	mov.u32 	%r27, %ctaid.x;
	mov.u32 	%r1, %ntid.x;
	mov.u32 	%r28, %tid.x;
	mad.lo.s32 	%r34, %r27, %r1, %r28;
	setp.ge.s32 	%p1, %r34, %r26;
	@%p1 bra 	$L__BB1_19;
	setp.lt.s32 	%p2, %r25, 1;
	cvt.rn.f32.s32 	%f1, %r25;
	mov.u32 	%r29, %nctaid.x;
	mul.lo.s32 	%r3, %r1, %r29;
	@%p2 bra 	$L__BB1_17;
	and.b32  	%r4, %r25, 15;
	add.s32 	%r5, %r4, -1;
	and.b32  	%r6, %r25, 7;
	add.s32 	%r7, %r6, -1;
	and.b32  	%r8, %r25, 2147483632;
	and.b32  	%r9, %r25, 3;
	neg.s32 	%r10, %r8;
	shl.b32 	%r11, %r26, 4;
	mul.wide.s32 	%rd4, %r26, 4;
$L__BB1_3:
	setp.lt.u32 	%p4, %r25, 16;
	mov.f32 	%f87, 0f00000000;
	mov.b32 	%r38, 0;
	@%p4 bra 	$L__BB1_6;
	mov.f32 	%f87, 0f00000000;
	mov.u32 	%r35, %r34;
	mov.u32 	%r36, %r10;
$L__BB1_5:
	.pragma "nounroll";
	mul.wide.s32 	%rd10, %r35, 4;
	add.s64 	%rd11, %rd1, %rd10;
	ld.global.f32 	%f21, [%rd11];
	add.f32 	%f22, %f87, %f21;
	add.s64 	%rd13, %rd11, %rd4;
	ld.global.f32 	%f23, [%rd13];
	add.f32 	%f24, %f22, %f23;
	add.s64 	%rd14, %rd13, %rd4;
	ld.global.f32 	%f25, [%rd14];
	add.f32 	%f26, %f24, %f25;
	add.s64 	%rd15, %rd14, %rd4;
	ld.global.f32 	%f27, [%rd15];
	add.f32 	%f28, %f26, %f27;
	add.s64 	%rd16, %rd15, %rd4;
	ld.global.f32 	%f29, [%rd16];
	add.f32 	%f30, %f28, %f29;
	add.s64 	%rd17, %rd16, %rd4;
	ld.global.f32 	%f31, [%rd17];
	add.f32 	%f32, %f30, %f31;
	add.s64 	%rd18, %rd17, %rd4;
	ld.global.f32 	%f33, [%rd18];
	add.f32 	%f34, %f32, %f33;
	add.s64 	%rd19, %rd18, %rd4;
	ld.global.f32 	%f35, [%rd19];
	add.f32 	%f36, %f34, %f35;
	add.s64 	%rd20, %rd19, %rd4;
	ld.global.f32 	%f37, [%rd20];
	add.f32 	%f38, %f36, %f37;
	add.s64 	%rd21, %rd20, %rd4;
	ld.global.f32 	%f39, [%rd21];
	add.f32 	%f40, %f38, %f39;
	add.s64 	%rd22, %rd21, %rd4;
	ld.global.f32 	%f41, [%rd22];
	add.f32 	%f42, %f40, %f41;
	add.s64 	%rd23, %rd22, %rd4;
	ld.global.f32 	%f43, [%rd23];
	add.f32 	%f44, %f42, %f43;
	add.s64 	%rd24, %rd23, %rd4;
	ld.global.f32 	%f45, [%rd24];
	add.f32 	%f46, %f44, %f45;
	add.s64 	%rd25, %rd24, %rd4;
	ld.global.f32 	%f47, [%rd25];
	add.f32 	%f48, %f46, %f47;
	add.s64 	%rd26, %rd25, %rd4;
	ld.global.f32 	%f49, [%rd26];
	add.f32 	%f50, %f48, %f49;
	add.s64 	%rd27, %rd26, %rd4;
	ld.global.f32 	%f51, [%rd27];
	add.f32 	%f87, %f50, %f51;
	add.s32 	%r36, %r36, 16;
	add.s32 	%r35, %r35, %r11;
	setp.ne.s32 	%p5, %r36, 0;
	mov.u32 	%r38, %r8;
	@%p5 bra 	$L__BB1_5;
$L__BB1_6:
	setp.eq.s32 	%p6, %r4, 0;
	@%p6 bra 	$L__BB1_16;
	setp.lt.u32 	%p7, %r5, 7;
	@%p7 bra 	$L__BB1_9;
	mad.lo.s32 	%r31, %r38, %r26, %r34;
	mul.wide.s32 	%rd28, %r31, 4;
	add.s64 	%rd29, %rd1, %rd28;
	ld.global.f32 	%f53, [%rd29];
	add.f32 	%f54, %f87, %f53;
	add.s64 	%rd31, %rd29, %rd4;
	ld.global.f32 	%f55, [%rd31];
	add.f32 	%f56, %f54, %f55;
	add.s64 	%rd32, %rd31, %rd4;
	ld.global.f32 	%f57, [%rd32];
	add.f32 	%f58, %f56, %f57;
	add.s64 	%rd33, %rd32, %rd4;
	ld.global.f32 	%f59, [%rd33];
	add.f32 	%f60, %f58, %f59;
	add.s64 	%rd34, %rd33, %rd4;
	ld.global.f32 	%f61, [%rd34];
	add.f32 	%f62, %f60, %f61;
	add.s64 	%rd35, %rd34, %rd4;
	ld.global.f32 	%f63, [%rd35];
	add.f32 	%f64, %f62, %f63;
	add.s64 	%rd36, %rd35, %rd4;
	ld.global.f32 	%f65, [%rd36];
	add.f32 	%f66, %f64, %f65;
	add.s64 	%rd37, %rd36, %rd4;
	ld.global.f32 	%f67, [%rd37];
	add.f32 	%f87, %f66, %f67;
	add.s32 	%r38, %r38, 8;
$L__BB1_9:
	setp.eq.s32 	%p8, %r6, 0;
	@%p8 bra 	$L__BB1_16;
	setp.lt.u32 	%p9, %r7, 3;
	@%p9 bra 	$L__BB1_12;
	mad.lo.s32 	%r32, %r38, %r26, %r34;
	mul.wide.s32 	%rd38, %r32, 4;
	add.s64 	%rd39, %rd1, %rd38;
	ld.global.f32 	%f69, [%rd39];
	add.f32 	%f70, %f87, %f69;
	add.s64 	%rd41, %rd39, %rd4;
	ld.global.f32 	%f71, [%rd41];
	add.f32 	%f72, %f70, %f71;
	add.s64 	%rd42, %rd41, %rd4;
	ld.global.f32 	%f73, [%rd42];
	add.f32 	%f74, %f72, %f73;
	add.s64 	%rd43, %rd42, %rd4;
	ld.global.f32 	%f75, [%rd43];
	add.f32 	%f87, %f74, %f75;
	add.s32 	%r38, %r38, 4;
$L__BB1_12:
	setp.eq.s32 	%p10, %r9, 0;
	@%p10 bra 	$L__BB1_16;
	setp.eq.s32 	%p11, %r9, 1;
	mad.lo.s32 	%r33, %r38, %r26, %r34;
	mul.wide.s32 	%rd44, %r33, 4;
	add.s64 	%rd3, %rd1, %rd44;
	ld.global.f32 	%f76, [%rd3];
	add.f32 	%f87, %f87, %f76;
	@%p11 bra 	$L__BB1_16;
	setp.eq.s32 	%p12, %r9, 2;
	add.s64 	%rd5, %rd3, %rd4;
	ld.global.f32 	%f77, [%rd5];
	add.f32 	%f87, %f87, %f77;
	@%p12 bra 	$L__BB1_16;
	add.s64 	%rd45, %rd5, %rd4;
	ld.global.f32 	%f78, [%rd45];
	add.f32 	%f87, %f87, %f78;
$L__BB1_16:
	div.rn.f32 	%f79, %f87, %f1;
	mul.wide.s32 	%rd46, %r34, 4;
	add.s64 	%rd47, %rd2, %rd46;
	st.global.f32 	[%rd47], %f79;
	add.s32 	%r34, %r34, %r3;
	setp.lt.s32 	%p13, %r34, %r26;
	@%p13 bra 	$L__BB1_3;
	bra.uni 	$L__BB1_19;
$L__BB1_17:
	mov.f32 	%f17, 0f00000000;
	div.rn.f32 	%f16, %f17, %f1;
$L__BB1_18:
	mul.wide.s32 	%rd8, %r34, 4;
	add.s64 	%rd9, %rd2, %rd8;
	st.global.f32 	[%rd9], %f16;
	add.s32 	%r34, %r34, %r3;
	setp.lt.s32 	%p3, %r34, %r26;
	@%p3 bra 	$L__BB1_18;
$L__BB1_19:
	ret;

}
	// .globl	var_cov
.visible .entry var_cov(
	.param .u64 .ptr .align 1 var_cov_param_0,
	.param .u64 .ptr .align 1 var_cov_param_1,
	.param .u64 .ptr .align 1 var_cov_param_2,
	.param .u32 var_cov_param_3,
	.param .u32 var_cov_param_4,
	.param .u32 var_cov_param_5,
	.param .u32 var_cov_param_6
)
{
	.reg .pred 	%p<41>;
	.reg .b32 	%r<87>;
	.reg .b32 	%f<223>;
	.reg .b64 	%rd<25>;

	ld.param.u64 	%rd7, [var_cov_param_0];
	ld.param.u64 	%rd6, [var_cov_param_2];
	ld.param.u32 	%r27, [var_cov_param_4];
	ld.param.u32 	%r28, [var_cov_param_5];
	ld.param.u32 	%r29, [var_cov_param_6];
	cvta.to.global.u64 	%rd1, %rd7;
	cvta.to.global.u64 	%rd2, %rd6;
	mov.u32 	%r30, %ctaid.x;
	mov.u32 	%r1, %ntid.x;
	mov.u32 	%r31, %tid.x;
	mad.lo.s32 	%r2, %r30, %r1, %r31;
	setp.ge.s32 	%p1, %r2, %r27;
	@%p1 bra 	$L__BB2_35;
	ld.param.u32 	%r76, [var_cov_param_3];
	setp.gt.s32 	%p2, %r76, 0;
	mul.lo.s32 	%r32, %r28, %r76;
	mad.lo.s32 	%r33, %r32, %r29, -1;
	cvt.rn.f32.s32 	%f1, %r33;
	mov.u32 	%r34, %nctaid.x;
	mul.lo.s32 	%r3, %r1, %r34;
	@%p2 bra 	$L__BB2_4;
	mov.f32 	%f33, 0f00000000;
	div.rn.f32 	%f2, %f33, %f1;
$L__BB2_3:
	mul.wide.s32 	%rd8, %r2, 4;
	add.s64 	%rd9, %rd2, %rd8;
	st.global.f32 	[%rd9], %f2;
	add.s32 	%r2, %r2, %r3;
	setp.lt.s32 	%p3, %r2, %r27;
	@%p3 bra 	$L__BB2_3;
	bra.uni 	$L__BB2_35;
$L__BB2_4:
	setp.lt.s32 	%p4, %r28, 1;
	@%p4 bra 	$L__BB2_33;
	setp.lt.s32 	%p6, %r29, 1;
	@%p6 bra 	$L__BB2_31;
	and.b32  	%r4, %r29, 1;
	and.b32  	%r5, %r29, 2147483646;
	neg.s32 	%r6, %r5;
	add.s64 	%rd3, %rd1, 4;
$L__BB2_7:
	ld.param.u64 	%rd23, [var_cov_param_1];
	cvta.to.global.u64 	%rd14, %rd23;
	mul.wide.s32 	%rd15, %r2, 4;
	add.s64 	%rd16, %rd14, %rd15;
	ld.global.f32 	%f3, [%rd16];
	mov.f32 	%f217, 0f00000000;
	mov.b32 	%r79, 0;
$L__BB2_8:
	mad.lo.s32 	%r37, %r79, %r27, %r2;
	mul.lo.s32 	%r9, %r37, %r28;
	mov.b32 	%r80, 0;
$L__BB2_9:
	setp.eq.s32 	%p8, %r29, 1;
	add.s32 	%r39, %r9, %r80;
	mul.lo.s32 	%r11, %r39, %r29;
	mov.b32 	%r83, 0;
	mov.u32 	%r81, %r11;
	mov.u32 	%r82, %r6;
	@%p8 bra 	$L__BB2_21;
$L__BB2_10:
	mul.wide.s32 	%rd17, %r81, 4;
	add.s64 	%rd4, %rd3, %rd17;
	ld.global.f32 	%f39, [%rd4+-4];
	sub.f32 	%f7, %f39, %f3;
	abs.f32 	%f8, %f7;
	setp.eq.f32 	%p9, %f7, 0f3F800000;
	mov.f32 	%f218, 0f3F800000;
	@%p9 bra 	$L__BB2_15;
	setp.nan.f32 	%p10, %f8, %f8;
	@%p10 bra 	$L__BB2_14;
	setp.lt.f32 	%p11, %f8, 0f00800000;
	mul.f32 	%f40, %f8, 0f4B800000;
	selp.f32 	%f41, %f40, %f8, %p11;
	mov.b32 	%r40, %f41;
	add.s32 	%r41, %r40, -1060439283;
	and.b32  	%r42, %r41, -8388608;
	sub.s32 	%r43, %r40, %r42;
	mov.b32 	%f42, %r43;
	cvt.rn.f32.s32 	%f43, %r42;
	selp.f32 	%f44, 0fC1C00000, 0f00000000, %p11;
	fma.rn.f32 	%f45, %f43, 0f34000000, %f44;
	add.f32 	%f46, %f42, 0fBF800000;
	add.f32 	%f47, %f42, 0f3F800000;
	rcp.approx.ftz.f32 	%f48, %f47;
	add.f32 	%f49, %f46, %f46;
	mul.f32 	%f50, %f49, %f48;
	mul.f32 	%f51, %f50, %f50;
	neg.f32 	%f52, %f50;
	sub.f32 	%f53, %f46, %f50;
	add.f32 	%f54, %f53, %f53;
	fma.rn.f32 	%f55, %f52, %f46, %f54;
	mul.rn.f32 	%f56, %f48, %f55;
	fma.rn.f32 	%f57, %f51, 0f3A2C32E4, 0f3B52E7DB;
	fma.rn.f32 	%f58, %f57, %f51, 0f3C93BB73;
	fma.rn.f32 	%f59, %f58, %f51, 0f3DF6384F;
	mul.rn.f32 	%f60, %f59, %f51;
	fma.rn.f32 	%f61, %f50, 0f3FB8AA3B, %f45;
	mul.f32 	%f62, %f60, 0f40400000;
	sub.f32 	%f63, %f45, %f61;
	fma.rn.f32 	%f64, %f50, 0f3FB8AA3B, %f63;
	fma.rn.f32 	%f65, %f56, 0f3FB8AA3B, %f64;
	fma.rn.f32 	%f66, %f50, 0f32A55E34, %f65;
	fma.rn.f32 	%f67, %f62, %f56, %f66;
	fma.rn.f32 	%f68, %f60, %f50, %f67;
	add.rn.f32 	%f69, %f61, %f68;
	mov.f32 	%f70, 0f40000000;
	mul.rn.f32 	%f71, %f69, %f70;
	cvt.rni.f32.f32 	%f72, %f71;
	sub.f32 	%f73, %f71, %f72;
	neg.f32 	%f74, %f71;
	fma.rn.f32 	%f75, %f69, 0f40000000, %f74;
	neg.f32 	%f76, %f61;
	add.rn.f32 	%f77, %f69, %f76;
	neg.f32 	%f78, %f77;
	add.rn.f32 	%f79, %f68, %f78;
	fma.rn.f32 	%f80, %f79, 0f40000000, %f75;
	add.f32 	%f81, %f73, %f80;
	setp.gt.f32 	%p12, %f72, 0f00000000;
	selp.b32 	%r44, 0, -2097152000, %p12;
	setp.neu.f32 	%p13, %f7, 0f00000000;
	setp.neu.f32 	%p14, %f8, 0f7F800000;
	setp.lt.f32 	%p15, %f71, 0f00000000;
	selp.f32 	%f82, 0f00000000, 0f7F800000, %p15;
	abs.f32 	%f83, %f71;
	setp.gt.f32 	%p16, %f83, 0f43180000;
	cvt.rzi.s32.f32 	%r45, %f72;
	shl.b32 	%r46, %r45, 23;
	sub.s32 	%r47, %r46, %r44;
	mov.b32 	%f84, %r47;
	add.s32 	%r48, %r44, 2130706432;
	mov.b32 	%f85, %r48;
	fma.rn.f32 	%f86, %f81, 0f391FCB8E, 0f3AAF85ED;
	fma.rn.f32 	%f87, %f86, %f81, 0f3C1D9856;
	fma.rn.f32 	%f88, %f87, %f81, 0f3D6357BB;
	fma.rn.f32 	%f89, %f88, %f81, 0f3E75FDEC;
	fma.rn.f32 	%f90, %f89, %f81, 0f3F317218;
	fma.rn.f32 	%f91, %f90, %f81, 0f3F800000;
	mul.f32 	%f92, %f91, %f85;
	mul.f32 	%f93, %f92, %f84;
	selp.f32 	%f218, %f82, %f93, %p16;
	and.pred  	%p17, %p13, %p14;
	@%p17 bra 	$L__BB2_15;
	add.f32 	%f94, %f7, %f7;
	mov.b32 	%r49, %f94;
	and.b32  	%r50, %r49, 2147483647;
	mov.b32 	%f218, %r50;
	bra.uni 	$L__BB2_15;
$L__BB2_14:
	mov.f32 	%f95, 0f40000000;
	add.rn.f32 	%f218, %f7, %f95;
$L__BB2_15:
	add.f32 	%f13, %f217, %f218;
	ld.global.f32 	%f97, [%rd4];
	sub.f32 	%f14, %f97, %f3;
	abs.f32 	%f15, %f14;
	setp.eq.f32 	%p18, %f14, 0f3F800000;
	mov.f32 	%f219, 0f3F800000;
	@%p18 bra 	$L__BB2_20;
	setp.nan.f32 	%p19, %f15, %f15;
	@%p19 bra 	$L__BB2_19;
	setp.lt.f32 	%p20, %f15, 0f00800000;
	mul.f32 	%f98, %f15, 0f4B800000;
	selp.f32 	%f99, %f98, %f15, %p20;
	mov.b32 	%r51, %f99;
	add.s32 	%r52, %r51, -1060439283;
	and.b32  	%r53, %r52, -8388608;
	sub.s32 	%r54, %r51, %r53;
	mov.b32 	%f100, %r54;
	cvt.rn.f32.s32 	%f101, %r53;
	selp.f32 	%f102, 0fC1C00000, 0f00000000, %p20;
	fma.rn.f32 	%f103, %f101, 0f34000000, %f102;
	add.f32 	%f104, %f100, 0fBF800000;
	add.f32 	%f105, %f100, 0f3F800000;
	rcp.approx.ftz.f32 	%f106, %f105;
	add.f32 	%f107, %f104, %f104;
	mul.f32 	%f108, %f107, %f106;
	mul.f32 	%f109, %f108, %f108;
	neg.f32 	%f110, %f108;
	sub.f32 	%f111, %f104, %f108;
	add.f32 	%f112, %f111, %f111;
	fma.rn.f32 	%f113, %f110, %f104, %f112;
	mul.rn.f32 	%f114, %f106, %f113;
	fma.rn.f32 	%f115, %f109, 0f3A2C32E4, 0f3B52E7DB;
	fma.rn.f32 	%f116, %f115, %f109, 0f3C93BB73;
	fma.rn.f32 	%f117, %f116, %f109, 0f3DF6384F;
	mul.rn.f32 	%f118, %f117, %f109;
	fma.rn.f32 	%f119, %f108, 0f3FB8AA3B, %f103;
	mul.f32 	%f120, %f118, 0f40400000;
	sub.f32 	%f121, %f103, %f119;
	fma.rn.f32 	%f122, %f108, 0f3FB8AA3B, %f121;
	fma.rn.f32 	%f123, %f114, 0f3FB8AA3B, %f122;
	fma.rn.f32 	%f124, %f108, 0f32A55E34, %f123;
	fma.rn.f32 	%f125, %f120, %f114, %f124;
	fma.rn.f32 	%f126, %f118, %f108, %f125;
	add.rn.f32 	%f127, %f119, %f126;
	mov.f32 	%f128, 0f40000000;
	mul.rn.f32 	%f129, %f127, %f128;
	cvt.rni.f32.f32 	%f130, %f129;
	sub.f32 	%f131, %f129, %f130;
	neg.f32 	%f132, %f129;
	fma.rn.f32 	%f133, %f127, 0f40000000, %f132;
	neg.f32 	%f134, %f119;
	add.rn.f32 	%f135, %f127, %f134;
	neg.f32 	%f136, %f135;
	add.rn.f32 	%f137, %f126, %f136;
	fma.rn.f32 	%f138, %f137, 0f40000000, %f133;
	add.f32 	%f139, %f131, %f138;
	setp.gt.f32 	%p21, %f130, 0f00000000;
	selp.b32 	%r55, 0, -2097152000, %p21;
	setp.neu.f32 	%p22, %f14, 0f00000000;
	setp.neu.f32 	%p23, %f15, 0f7F800000;
	setp.lt.f32 	%p24, %f129, 0f00000000;
	selp.f32 	%f140, 0f00000000, 0f7F800000, %p24;
	abs.f32 	%f141, %f129;
	setp.gt.f32 	%p25, %f141, 0f43180000;
	cvt.rzi.s32.f32 	%r56, %f130;
	shl.b32 	%r57, %r56, 23;
	sub.s32 	%r58, %r57, %r55;
	mov.b32 	%f142, %r58;
	add.s32 	%r59, %r55, 2130706432;
	mov.b32 	%f143, %r59;
	fma.rn.f32 	%f144, %f139, 0f391FCB8E, 0f3AAF85ED;
	fma.rn.f32 	%f145, %f144, %f139, 0f3C1D9856;
	fma.rn.f32 	%f146, %f145, %f139, 0f3D6357BB;
	fma.rn.f32 	%f147, %f146, %f139, 0f3E75FDEC;
	fma.rn.f32 	%f148, %f147, %f139, 0f3F317218;
	fma.rn.f32 	%f149, %f148, %f139, 0f3F800000;
	mul.f32 	%f150, %f149, %f143;
	mul.f32 	%f151, %f150, %f142;
	selp.f32 	%f219, %f140, %f151, %p25;
	and.pred  	%p26, %p22, %p23;
	@%p26 bra 	$L__BB2_20;
	add.f32 	%f152, %f14, %f14;
	mov.b32 	%r60, %f152;
	and.b32  	%r61, %r60, 2147483647;
	mov.b32 	%f219, %r61;
	bra.uni 	$L__BB2_20;
$L__BB2_19:
	mov.f32 	%f153, 0f40000000;
	add.rn.f32 	%f219, %f14, %f153;
$L__BB2_20:
	add.f32 	%f217, %f13, %f219;
	add.s32 	%r82, %r82, 2;
	add.s32 	%r81, %r81, 2;
	setp.eq.s32 	%p27, %r82, 0;
	mov.u32 	%r83, %r5;
	@%p27 bra 	$L__BB2_21;
	bra.uni 	$L__BB2_10;
$L__BB2_21:
	setp.eq.s32 	%p28, %r4, 0;
	@%p28 bra 	$L__BB2_28;
	add.s32 	%r62, %r83, %r11;
	mul.wide.s32 	%rd18, %r62, 4;
	add.s64 	%rd19, %rd1, %rd18;
	ld.global.f32 	%f155, [%rd19];
	sub.f32 	%f23, %f155, %f3;
	abs.f32 	%f24, %f23;
	setp.eq.f32 	%p29, %f23, 0f3F800000;
	mov.f32 	%f221, 0f3F800000;
	@%p29 bra 	$L__BB2_27;
	setp.nan.f32 	%p30, %f24, %f24;
	@%p30 bra 	$L__BB2_26;
	setp.lt.f32 	%p31, %f24, 0f00800000;
	mul.f32 	%f158, %f24, 0f4B800000;
	selp.f32 	%f159, %f158, %f24, %p31;
	mov.b32 	%r63, %f159;
	add.s32 	%r64, %r63, -1060439283;
	and.b32  	%r65, %r64, -8388608;
	sub.s32 	%r66, %r63, %r65;
	mov.b32 	%f160, %r66;
	cvt.rn.f32.s32 	%f161, %r65;
	selp.f32 	%f162, 0fC1C00000, 0f00000000, %p31;
	fma.rn.f32 	%f163, %f161, 0f34000000, %f162;
	add.f32 	%f164, %f160, 0fBF800000;
	add.f32 	%f165, %f160, 0f3F800000;
	rcp.approx.ftz.f32 	%f166, %f165;
	add.f32 	%f167, %f164, %f164;
	mul.f32 	%f168, %f167, %f166;
	mul.f32 	%f169, %f168, %f168;
	neg.f32 	%f170, %f168;
	sub.f32 	%f171, %f164, %f168;
	add.f32 	%f172, %f171, %f171;
	fma.rn.f32 	%f173, %f170, %f164, %f172;
	mul.rn.f32 	%f174, %f166, %f173;
	fma.rn.f32 	%f175, %f169, 0f3A2C32E4, 0f3B52E7DB;
	fma.rn.f32 	%f176, %f175, %f169, 0f3C93BB73;
	fma.rn.f32 	%f177, %f176, %f169, 0f3DF6384F;
	mul.rn.f32 	%f178, %f177, %f169;
	fma.rn.f32 	%f179, %f168, 0f3FB8AA3B, %f163;
	mul.f32 	%f180, %f178, 0f40400000;
	sub.f32 	%f181, %f163, %f179;
	fma.rn.f32 	%f182, %f168, 0f3FB8AA3B, %f181;
	fma.rn.f32 	%f183, %f174, 0f3FB8AA3B, %f182;
	fma.rn.f32 	%f184, %f168, 0f32A55E34, %f183;
	fma.rn.f32 	%f185, %f180, %f174, %f184;
	fma.rn.f32 	%f186, %f178, %f168, %f185;
	add.rn.f32 	%f187, %f179, %f186;
	mov.f32 	%f188, 0f40000000;
	mul.rn.f32 	%f189, %f187, %f188;
	cvt.rni.f32.f32 	%f190, %f189;
	sub.f32 	%f191, %f189, %f190;
	neg.f32 	%f192, %f189;
	fma.rn.f32 	%f193, %f187, 0f40000000, %f192;
	neg.f32 	%f194, %f179;
	add.rn.f32 	%f195, %f187, %f194;
	neg.f32 	%f196, %f195;
	add.rn.f32 	%f197, %f186, %f196;
	fma.rn.f32 	%f198, %f197, 0f40000000, %f193;
	add.f32 	%f199, %f191, %f198;
	setp.gt.f32 	%p32, %f190, 0f00000000;
	selp.b32 	%r67, 0, -2097152000, %p32;
	setp.neu.f32 	%p33, %f23, 0f00000000;
	setp.neu.f32 	%p34, %f24, 0f7F800000;
	setp.lt.f32 	%p35, %f189, 0f00000000;
	selp.f32 	%f200, 0f00000000, 0f7F800000, %p35;
	abs.f32 	%f201, %f189;
	setp.gt.f32 	%p36, %f201, 0f43180000;
	cvt.rzi.s32.f32 	%r68, %f190;
	shl.b32 	%r69, %r68, 23;
	sub.s32 	%r70, %r69, %r67;
	mov.b32 	%f202, %r70;
	add.s32 	%r71, %r67, 2130706432;
	mov.b32 	%f203, %r71;
	fma.rn.f32 	%f204, %f199, 0f391FCB8E, 0f3AAF85ED;
	fma.rn.f32 	%f205, %f204, %f199, 0f3C1D9856;
	fma.rn.f32 	%f206, %f205, %f199, 0f3D6357BB;
	fma.rn.f32 	%f207, %f206, %f199, 0f3E75FDEC;
	fma.rn.f32 	%f208, %f207, %f199, 0f3F317218;
	fma.rn.f32 	%f209, %f208, %f199, 0f3F800000;
	mul.f32 	%f210, %f209, %f203;
	mul.f32 	%f211, %f210, %f202;
	selp.f32 	%f221, %f200, %f211, %p36;
	and.pred  	%p37, %p33, %p34;
	@%p37 bra 	$L__BB2_27;
	add.f32 	%f212, %f23, %f23;
	mov.b32 	%r72, %f212;
	and.b32  	%r73, %r72, 2147483647;
	mov.b32 	%f221, %r73;
	bra.uni 	$L__BB2_27;
$L__BB2_26:
	mov.f32 	%f213, 0f40000000;
	add.rn.f32 	%f221, %f23, %f213;
$L__BB2_27:
	add.f32 	%f217, %f217, %f221;
$L__BB2_28:
	add.s32 	%r80, %r80, 1;
	setp.ne.s32 	%p38, %r80, %r28;
	@%p38 bra 	$L__BB2_9;
	ld.param.u32 	%r77, [var_cov_param_3];
	add.s32 	%r79, %r79, 1;
	setp.ne.s32 	%p39, %r79, %r77;
	@%p39 bra 	$L__BB2_8;
	ld.param.u64 	%rd24, [var_cov_param_2];
	div.rn.f32 	%f214, %f217, %f1;
	cvta.to.global.u64 	%rd20, %rd24;
	mul.wide.s32 	%rd21, %r2, 4;
	add.s64 	%rd22, %rd20, %rd21;
	st.global.f32 	[%rd22], %f214;
	mov.u32 	%r74, %ntid.x;
	mov.u32 	%r75, %nctaid.x;
	mad.lo.s32 	%r2, %r74, %r75, %r2;
	setp.lt.s32 	%p40, %r2, %r27;
	@%p40 bra 	$L__BB2_7;
	bra.uni 	$L__BB2_35;
$L__BB2_31:
	mov.f32 	%f35, 0f00000000;
	div.rn.f32 	%f31, %f35, %f1;
$L__BB2_32:
	mul.wide.s32 	%rd12, %r2, 4;
	add.s64 	%rd13, %rd2, %rd12;
	st.global.f32 	[%rd13], %f31;
	add.s32 	%r2, %r2, %r3;
	setp.lt.s32 	%p7, %r2, %r27;
	@%p7 bra 	$L__BB2_32;
	bra.uni 	$L__BB2_35;
$L__BB2_33:
	mov.f32 	%f34, 0f00000000;
	div.rn.f32 	%f32, %f34, %f1;
$L__BB2_34:
	mul.wide.s32 	%rd10, %r2, 4;
	add.s64 	%rd11, %rd2, %rd10;
	st.global.f32 	[%rd11], %f32;
	add.s32 	%r2, %r2, %r3;
	setp.lt.s32 	%p5, %r2, %r27;
	@%p5 bra 	$L__BB2_34;
$L__BB2_35:
	ret;

}
	// .globl	var_full
.visible .entry var_full(
	.param .u64 .ptr .align 1 var_full_param_0,
	.param .u64 .ptr .align 1 var_full_param_1,
	.param .u64 .ptr .align 1 var_full_param_2,
	.param .u32 var_full_param_3,
	.param .u32 var_full_param_4
)
{
	.reg .pred 	%p<35>;
	.reg .b32 	%r<63>;
	.reg .b32 	%f<215>;
	.reg .b64 	%rd<19>;

	ld.param.u64 	%rd6, [var_full_param_0];
	ld.param.u64 	%rd5, [var_full_param_1];
	ld.param.u64 	%rd7, [var_full_param_2];
	ld.param.u32 	%r17, [var_full_param_3];
	ld.param.u32 	%r18, [var_full_param_4];
	cvta.to.global.u64 	%rd1, %rd6;
	cvta.to.global.u64 	%rd2, %rd7;
	mov.u32 	%r19, %ctaid.x;
	mov.u32 	%r1, %ntid.x;
	mov.u32 	%r20, %tid.x;
	mad.lo.s32 	%r58, %r19, %r1, %r20;
	setp.ge.s32 	%p1, %r58, %r18;
	@%p1 bra 	$L__BB3_26;
	setp.gt.s32 	%p2, %r17, 0;
	add.s32 	%r21, %r17, -1;
	cvt.rn.f32.s32 	%f1, %r21;
	mov.u32 	%r22, %nctaid.x;
	mul.lo.s32 	%r3, %r1, %r22;
	@%p2 bra 	$L__BB3_4;
	mov.f32 	%f29, 0f00000000;
	div.rn.f32 	%f2, %f29, %f1;
$L__BB3_3:
	mul.wide.s32 	%rd8, %r58, 4;
	add.s64 	%rd9, %rd2, %rd8;
	st.global.f32 	[%rd9], %f2;
	add.s32 	%r58, %r58, %r3;
	setp.lt.s32 	%p3, %r58, %r18;
	@%p3 bra 	$L__BB3_3;
	bra.uni 	$L__BB3_26;
$L__BB3_4:
	and.b32  	%r4, %r17, 1;
	and.b32  	%r5, %r17, 2147483646;
	neg.s32 	%r6, %r5;
	shl.b32 	%r7, %r18, 1;
	cvta.to.global.u64 	%rd3, %rd5;
	mul.wide.s32 	%rd13, %r18, 4;
$L__BB3_5:
	setp.eq.s32 	%p4, %r17, 1;
	mul.wide.s32 	%rd10, %r58, 4;
	add.s64 	%rd11, %rd3, %rd10;
	ld.global.f32 	%f3, [%rd11];
	mov.f32 	%f211, 0f00000000;
	mov.b32 	%r61, 0;
	@%p4 bra 	$L__BB3_18;
	mov.f32 	%f211, 0f00000000;
	mov.u32 	%r59, %r58;
	mov.u32 	%r60, %r6;
$L__BB3_7:
	mul.wide.s32 	%rd12, %r59, 4;
	add.s64 	%rd4, %rd1, %rd12;
	ld.global.f32 	%f34, [%rd4];
	sub.f32 	%f5, %f34, %f3;
	abs.f32 	%f6, %f5;
	setp.eq.f32 	%p5, %f5, 0f3F800000;
	mov.f32 	%f209, 0f3F800000;
	@%p5 bra 	$L__BB3_12;
	setp.nan.f32 	%p6, %f6, %f6;
	@%p6 bra 	$L__BB3_11;
	setp.lt.f32 	%p7, %f6, 0f00800000;
	mul.f32 	%f35, %f6, 0f4B800000;
	selp.f32 	%f36, %f35, %f6, %p7;
	mov.b32 	%r24, %f36;
	add.s32 	%r25, %r24, -1060439283;
	and.b32  	%r26, %r25, -8388608;
	sub.s32 	%r27, %r24, %r26;
	mov.b32 	%f37, %r27;
	cvt.rn.f32.s32 	%f38, %r26;
	selp.f32 	%f39, 0fC1C00000, 0f00000000, %p7;
	fma.rn.f32 	%f40, %f38, 0f34000000, %f39;
	add.f32 	%f41, %f37, 0fBF800000;
	add.f32 	%f42, %f37, 0f3F800000;
	rcp.approx.ftz.f32 	%f43, %f42;
	add.f32 	%f44, %f41, %f41;
	mul.f32 	%f45, %f44, %f43;
	mul.f32 	%f46, %f45, %f45;
	neg.f32 	%f47, %f45;
	sub.f32 	%f48, %f41, %f45;
	add.f32 	%f49, %f48, %f48;
	fma.rn.f32 	%f50, %f47, %f41, %f49;
	mul.rn.f32 	%f51, %f43, %f50;
	fma.rn.f32 	%f52, %f46, 0f3A2C32E4, 0f3B52E7DB;
	fma.rn.f32 	%f53, %f52, %f46, 0f3C93BB73;
	fma.rn.f32 	%f54, %f53, %f46, 0f3DF6384F;
	mul.rn.f32 	%f55, %f54, %f46;
	fma.rn.f32 	%f56, %f45, 0f3FB8AA3B, %f40;
	mul.f32 	%f57, %f55, 0f40400000;
	sub.f32 	%f58, %f40, %f56;
	fma.rn.f32 	%f59, %f45, 0f3FB8AA3B, %f58;
	fma.rn.f32 	%f60, %f51, 0f3FB8AA3B, %f59;
	fma.rn.f32 	%f61, %f45, 0f32A55E34, %f60;
	fma.rn.f32 	%f62, %f57, %f51, %f61;
	fma.rn.f32 	%f63, %f55, %f45, %f62;
	add.rn.f32 	%f64, %f56, %f63;
	mov.f32 	%f65, 0f40000000;
	mul.rn.f32 	%f66, %f64, %f65;
	cvt.rni.f32.f32 	%f67, %f66;
	sub.f32 	%f68, %f66, %f67;
	neg.f32 	%f69, %f66;
	fma.rn.f32 	%f70, %f64, 0f40000000, %f69;
	neg.f32 	%f71, %f56;
	add.rn.f32 	%f72, %f64, %f71;
	neg.f32 	%f73, %f72;
	add.rn.f32 	%f74, %f63, %f73;
	fma.rn.f32 	%f75, %f74, 0f40000000, %f70;
	add.f32 	%f76, %f68, %f75;
	setp.gt.f32 	%p8, %f67, 0f00000000;
	selp.b32 	%r28, 0, -2097152000, %p8;
	setp.neu.f32 	%p9, %f5, 0f00000000;
	setp.neu.f32 	%p10, %f6, 0f7F800000;
	setp.lt.f32 	%p11, %f66, 0f00000000;
	selp.f32 	%f77, 0f00000000, 0f7F800000, %p11;
	abs.f32 	%f78, %f66;
	setp.gt.f32 	%p12, %f78, 0f43180000;
	cvt.rzi.s32.f32 	%r29, %f67;
	shl.b32 	%r30, %r29, 23;
	sub.s32 	%r31, %r30, %r28;
	mov.b32 	%f79, %r31;
	add.s32 	%r32, %r28, 2130706432;
	mov.b32 	%f80, %r32;
	fma.rn.f32 	%f81, %f76, 0f391FCB8E, 0f3AAF85ED;
	fma.rn.f32 	%f82, %f81, %f76, 0f3C1D9856;
	fma.rn.f32 	%f83, %f82, %f76, 0f3D6357BB;
	fma.rn.f32 	%f84, %f83, %f76, 0f3E75FDEC;
	fma.rn.f32 	%f85, %f84, %f76, 0f3F317218;
	fma.rn.f32 	%f86, %f85, %f76, 0f3F800000;
	mul.f32 	%f87, %f86, %f80;
	mul.f32 	%f88, %f87, %f79;
	selp.f32 	%f209, %f77, %f88, %p12;
	and.pred  	%p13, %p9, %p10;
	@%p13 bra 	$L__BB3_12;
	add.f32 	%f89, %f5, %f5;
	mov.b32 	%r33, %f89;
	and.b32  	%r34, %r33, 2147483647;
	mov.b32 	%f209, %r34;
	bra.uni 	$L__BB3_12;
$L__BB3_11:
	mov.f32 	%f90, 0f40000000;
	add.rn.f32 	%f209, %f5, %f90;
$L__BB3_12:
	add.f32 	%f11, %f211, %f209;
	add.s64 	%rd14, %rd4, %rd13;
	ld.global.f32 	%f92, [%rd14];
	sub.f32 	%f12, %f92, %f3;
	abs.f32 	%f13, %f12;
	setp.eq.f32 	%p14, %f12, 0f3F800000;
	mov.f32 	%f210, 0f3F800000;
	@%p14 bra 	$L__BB3_17;
	setp.nan.f32 	%p15, %f13, %f13;
	@%p15 bra 	$L__BB3_16;
	setp.lt.f32 	%p16, %f13, 0f00800000;
	mul.f32 	%f93, %f13, 0f4B800000;
	selp.f32 	%f94, %f93, %f13, %p16;
	mov.b32 	%r35, %f94;
	add.s32 	%r36, %r35, -1060439283;
	and.b32  	%r37, %r36, -8388608;
	sub.s32 	%r38, %r35, %r37;
	mov.b32 	%f95, %r38;
	cvt.rn.f32.s32 	%f96, %r37;
	selp.f32 	%f97, 0fC1C00000, 0f00000000, %p16;
	fma.rn.f32 	%f98, %f96, 0f34000000, %f97;
	add.f32 	%f99, %f95, 0fBF800000;
	add.f32 	%f100, %f95, 0f3F800000;
	rcp.approx.ftz.f32 	%f101, %f100;
	add.f32 	%f102, %f99, %f99;
	mul.f32 	%f103, %f102, %f101;
	mul.f32 	%f104, %f103, %f103;
	neg.f32 	%f105, %f103;
	sub.f32 	%f106, %f99, %f103;
	add.f32 	%f107, %f106, %f106;
	fma.rn.f32 	%f108, %f105, %f99, %f107;
	mul.rn.f32 	%f109, %f101, %f108;
	fma.rn.f32 	%f110, %f104, 0f3A2C32E4, 0f3B52E7DB;
	fma.rn.f32 	%f111, %f110, %f104, 0f3C93BB73;
	fma.rn.f32 	%f112, %f111, %f104, 0f3DF6384F;
	mul.rn.f32 	%f113, %f112, %f104;
	fma.rn.f32 	%f114, %f103, 0f3FB8AA3B, %f98;
	mul.f32 	%f115, %f113, 0f40400000;
	sub.f32 	%f116, %f98, %f114;
	fma.rn.f32 	%f117, %f103, 0f3FB8AA3B, %f116;
	fma.rn.f32 	%f118, %f109, 0f3FB8AA3B, %f117;
	fma.rn.f32 	%f119, %f103, 0f32A55E34, %f118;
	fma.rn.f32 	%f120, %f115, %f109, %f119;
	fma.rn.f32 	%f121, %f113, %f103, %f120;
	add.rn.f32 	%f122, %f114, %f121;
	mov.f32 	%f123, 0f40000000;
	mul.rn.f32 	%f124, %f122, %f123;
	cvt.rni.f32.f32 	%f125, %f124;
	sub.f32 	%f126, %f124, %f125;
	neg.f32 	%f127, %f124;
	fma.rn.f32 	%f128, %f122, 0f40000000, %f127;
	neg.f32 	%f129, %f114;
	add.rn.f32 	%f130, %f122, %f129;
	neg.f32 	%f131, %f130;
	add.rn.f32 	%f132, %f121, %f131;
	fma.rn.f32 	%f133, %f132, 0f40000000, %f128;
	add.f32 	%f134, %f126, %f133;
	setp.gt.f32 	%p17, %f125, 0f00000000;
	selp.b32 	%r39, 0, -2097152000, %p17;
	setp.neu.f32 	%p18, %f12, 0f00000000;
	setp.neu.f32 	%p19, %f13, 0f7F800000;
	setp.lt.f32 	%p20, %f124, 0f00000000;
	selp.f32 	%f135, 0f00000000, 0f7F800000, %p20;
	abs.f32 	%f136, %f124;
	setp.gt.f32 	%p21, %f136, 0f43180000;
	cvt.rzi.s32.f32 	%r40, %f125;
	shl.b32 	%r41, %r40, 23;
	sub.s32 	%r42, %r41, %r39;
	mov.b32 	%f137, %r42;
	add.s32 	%r43, %r39, 2130706432;
	mov.b32 	%f138, %r43;
	fma.rn.f32 	%f139, %f134, 0f391FCB8E, 0f3AAF85ED;
	fma.rn.f32 	%f140, %f139, %f134, 0f3C1D9856;
	fma.rn.f32 	%f141, %f140, %f134, 0f3D6357BB;
	fma.rn.f32 	%f142, %f141, %f134, 0f3E75FDEC;
	fma.rn.f32 	%f143, %f142, %f134, 0f3F317218;
	fma.rn.f32 	%f144, %f143, %f134, 0f3F800000;
	mul.f32 	%f145, %f144, %f138;
	mul.f32 	%f146, %f145, %f137;
	selp.f32 	%f210, %f135, %f146, %p21;
	and.pred  	%p22, %p18, %p19;
	@%p22 bra 	$L__BB3_17;
	add.f32 	%f147, %f12, %f12;
	mov.b32 	%r44, %f147;
	and.b32  	%r45, %r44, 2147483647;
	mov.b32 	%f210, %r45;
	bra.uni 	$L__BB3_17;
$L__BB3_16:
	mov.f32 	%f148, 0f40000000;
	add.rn.f32 	%f210, %f12, %f148;
$L__BB3_17:
	add.f32 	%f211, %f11, %f210;
	add.s32 	%r60, %r60, 2;
	add.s32 	%r59, %r59, %r7;
	setp.ne.s32 	%p23, %r60, 0;
	mov.u32 	%r61, %r5;
	@%p23 bra 	$L__BB3_7;
$L__BB3_18:
	setp.eq.s32 	%p24, %r4, 0;
	@%p24 bra 	$L__BB3_25;
	mad.lo.s32 	%r46, %r61, %r18, %r58;
	mul.wide.s32 	%rd15, %r46, 4;
	add.s64 	%rd16, %rd1, %rd15;
	ld.global.f32 	%f150, [%rd16];
	sub.f32 	%f21, %f150, %f3;
	abs.f32 	%f22, %f21;
	setp.eq.f32 	%p25, %f21, 0f3F800000;
	mov.f32 	%f213, 0f3F800000;
	@%p25 bra 	$L__BB3_24;
	setp.nan.f32 	%p26, %f22, %f22;
	@%p26 bra 	$L__BB3_23;
	setp.lt.f32 	%p27, %f22, 0f00800000;
	mul.f32 	%f151, %f22, 0f4B800000;
	selp.f32 	%f152, %f151, %f22, %p27;
	mov.b32 	%r47, %f152;
	add.s32 	%r48, %r47, -1060439283;
	and.b32  	%r49, %r48, -8388608;
	sub.s32 	%r50, %r47, %r49;
	mov.b32 	%f153, %r50;
	cvt.rn.f32.s32 	%f154, %r49;
	selp.f32 	%f155, 0fC1C00000, 0f00000000, %p27;
	fma.rn.f32 	%f156, %f154, 0f34000000, %f155;
	add.f32 	%f157, %f153, 0fBF800000;
	add.f32 	%f158, %f153, 0f3F800000;
	rcp.approx.ftz.f32 	%f159, %f158;
	add.f32 	%f160, %f157, %f157;
	mul.f32 	%f161, %f160, %f159;
	mul.f32 	%f162, %f161, %f161;
	neg.f32 	%f163, %f161;
	sub.f32 	%f164, %f157, %f161;
	add.f32 	%f165, %f164, %f164;
	fma.rn.f32 	%f166, %f163, %f157, %f165;
	mul.rn.f32 	%f167, %f159, %f166;
	fma.rn.f32 	%f168, %f162, 0f3A2C32E4, 0f3B52E7DB;
	fma.rn.f32 	%f169, %f168, %f162, 0f3C93BB73;
	fma.rn.f32 	%f170, %f169, %f162, 0f3DF6384F;
	mul.rn.f32 	%f171, %f170, %f162;
	fma.rn.f32 	%f172, %f161, 0f3FB8AA3B, %f156;
	mul.f32 	%f173, %f171, 0f40400000;
	sub.f32 	%f174, %f156, %f172;
	fma.rn.f32 	%f175, %f161, 0f3FB8AA3B, %f174;
	fma.rn.f32 	%f176, %f167, 0f3FB8AA3B, %f175;
	fma.rn.f32 	%f177, %f161, 0f32A55E34, %f176;
	fma.rn.f32 	%f178, %f173, %f167, %f177;
	fma.rn.f32 	%f179, %f171, %f161, %f178;
	add.rn.f32 	%f180, %f172, %f179;
	mov.f32 	%f181, 0f40000000;
	mul.rn.f32 	%f182, %f180, %f181;
	cvt.rni.f32.f32 	%f183, %f182;
	sub.f32 	%f184, %f182, %f183;
	neg.f32 	%f185, %f182;
	fma.rn.f32 	%f186, %f180, 0f40000000, %f185;
	neg.f32 	%f187, %f172;
	add.rn.f32 	%f188, %f180, %f187;
	neg.f32 	%f189, %f188;
	add.rn.f32 	%f190, %f179, %f189;
	fma.rn.f32 	%f191, %f190, 0f40000000, %f186;
	add.f32 	%f192, %f184, %f191;
	setp.gt.f32 	%p28, %f183, 0f00000000;
	selp.b32 	%r51, 0, -2097152000, %p28;
	setp.neu.f32 	%p29, %f21, 0f00000000;
	setp.neu.f32 	%p30, %f22, 0f7F800000;
	setp.lt.f32 	%p31, %f182, 0f00000000;
	selp.f32 	%f193, 0f00000000, 0f7F800000, %p31;
	abs.f32 	%f194, %f182;
	setp.gt.f32 	%p32, %f194, 0f43180000;
	cvt.rzi.s32.f32 	%r52, %f183;
	shl.b32 	%r53, %r52, 23;
	sub.s32 	%r54, %r53, %r51;
	mov.b32 	%f195, %r54;
	add.s32 	%r55, %r51, 2130706432;
	mov.b32 	%f196, %r55;
	fma.rn.f32 	%f197, %f192, 0f391FCB8E, 0f3AAF85ED;
	fma.rn.f32 	%f198, %f197, %f192, 0f3C1D9856;
	fma.rn.f32 	%f199, %f198, %f192, 0f3D6357BB;
	fma.rn.f32 	%f200, %f199, %f192, 0f3E75FDEC;
	fma.rn.f32 	%f201, %f200, %f192, 0f3F317218;
	fma.rn.f32 	%f202, %f201, %f192, 0f3F800000;
	mul.f32 	%f203, %f202, %f196;
	mul.f32 	%f204, %f203, %f195;
	selp.f32 	%f213, %f193, %f204, %p32;
	and.pred  	%p33, %p29, %p30;
	@%p33 bra 	$L__BB3_24;
	add.f32 	%f205, %f21, %f21;
	mov.b32 	%r56, %f205;
	and.b32  	%r57, %r56, 2147483647;
	mov.b32 	%f213, %r57;
	bra.uni 	$L__BB3_24;
$L__BB3_23:
	mov.f32 	%f206, 0f40000000;
	add.rn.f32 	%f213, %f21, %f206;
$L__BB3_24:
	add.f32 	%f211, %f211, %f213;
$L__BB3_25:
	div.rn.f32 	%f207, %f211, %f1;
	mul.wide.s32 	%rd17, %r58, 4;
	add.s64 	%rd18, %rd2, %rd17;
	st.global.f32 	[%rd18], %f207;
	add.s32 	%r58, %r58, %r3;
	setp.lt.s32 	%p34, %r58, %r18;
	@%p34 bra 	$L__BB3_5;
$L__BB3_26:
	ret;

}
	// .globl	std_fn
.visible .entry std_fn(
	.param .u64 .ptr .align 1 std_fn_param_0,
	.param .u64 .ptr .align 1 std_fn_param_1,
	.param .f32 std_fn_param_2,
	.param .u32 std_fn_param_3
)
{
	.reg .pred 	%p<3>;
	.reg .b32 	%r<11>;
	.reg .b32 	%f<5>;
	.reg .b64 	%rd<8>;

	ld.param.u64 	%rd3, [std_fn_param_0];
	ld.param.u64 	%rd4, [std_fn_param_1];
	ld.param.f32 	%f1, [std_fn_param_2];
	ld.param.u32 	%r6, [std_fn_param_3];
	mov.u32 	%r7, %ctaid.x;
	mov.u32 	%r1, %ntid.x;
	mov.u32 	%r8, %tid.x;
	mad.lo.s32 	%r10, %r7, %r1, %r8;
	setp.ge.s32 	%p1, %r10, %r6;
	@%p1 bra 	$L__BB4_3;
	mov.u32 	%r9, %nctaid.x;
	mul.lo.s32 	%r3, %r1, %r9;
	cvta.to.global.u64 	%rd1, %rd3;
	cvta.to.global.u64 	%rd2, %rd4;
$L__BB4_2:
	mul.wide.s32 	%rd5, %r10, 4;
	add.s64 	%rd6, %rd1, %rd5;
	ld.global.f32 	%f2, [%rd6];
	add.f32 	%f3, %f1, %f2;
	sqrt.rn.f32 	%f4, %f3;
	add.s64 	%rd7, %rd2, %rd5;
	st.global.f32 	[%rd7], %f4;
	add.s32 	%r10, %r10, %r3;
	setp.lt.s32 	%p2, %r10, %r6;
	@%p2 bra 	$L__BB4_2;
$L__BB4_3:
	ret;

}
	// .globl	mwa
.visible .entry mwa(
	.param .u64 .ptr .align 1 mwa_param_0,
	.param .u64 .ptr .align 1 mwa_param_1,
	.param .u64 .ptr .align 1 mwa_param_2,
	.param .u64 .ptr .align 1 mwa_param_3,
	.param .u32 mwa_param_4,
	.param .f32 mwa_param_5
)
{
	.reg .pred 	%p<3>;
	.reg .b32 	%r<11>;
	.reg .b32 	%f<12>;
	.reg .b64 	%rd<14>;

	ld.param.u64 	%rd5, [mwa_param_0];
	ld.param.u64 	%rd6, [mwa_param_1];
	ld.param.u64 	%rd7, [mwa_param_2];
	ld.param.u64 	%rd8, [mwa_param_3];
	ld.param.u32 	%r6, [mwa_param_4];
	ld.param.f32 	%f2, [mwa_param_5];
	mov.u32 	%r7, %ctaid.x;
	mov.u32 	%r1, %ntid.x;
	mov.u32 	%r8, %tid.x;
	mad.lo.s32 	%r10, %r7, %r1, %r8;
	setp.ge.s32 	%p1, %r10, %r6;
	@%p1 bra 	$L__BB5_3;
	mov.f32 	%f3, 0f3F800000;
	sub.f32 	%f1, %f3, %f2;
	mov.u32 	%r9, %nctaid.x;
	mul.lo.s32 	%r3, %r1, %r9;
	cvta.to.global.u64 	%rd1, %rd7;
	cvta.to.global.u64 	%rd2, %rd5;
	cvta.to.global.u64 	%rd3, %rd8;
	cvta.to.global.u64 	%rd4, %rd6;
$L__BB5_2:
	mul.wide.s32 	%rd9, %r10, 4;
	add.s64 	%rd10, %rd1, %rd9;
	ld.global.f32 	%f4, [%rd10];
	add.s64 	%rd11, %rd2, %rd9;
	ld.global.f32 	%f5, [%rd11];
	mul.f32 	%f6, %f1, %f5;
	fma.rn.f32 	%f7, %f2, %f4, %f6;
	st.global.f32 	[%rd10], %f7;
	add.s64 	%rd12, %rd3, %rd9;
	ld.global.f32 	%f8, [%rd12];
	add.s64 	%rd13, %rd4, %rd9;
	ld.global.f32 	%f9, [%rd13];
	mul.f32 	%f10, %f1, %f9;
	fma.rn.f32 	%f11, %f2, %f8, %f10;
	st.global.f32 	[%rd12], %f11;
	add.s32 	%r10, %r10, %r3;
	setp.lt.s32 	%p2, %r10, %r6;
	@%p2 bra 	$L__BB5_2;
$L__BB5_3:
	ret;

}
	// .globl	fast_mean_kernel
.visible .entry fast_mean_kernel(
	.param .u64 .ptr .align 1 fast_mean_kernel_param_0,
	.param .u32 fast_mean_kernel_param_1,
	.param .u32 fast_mean_kernel_param_2,
	.param .u32 fast_mean_kernel_param_3,
	.param .u64 .ptr .align 1 fast_mean_kernel_param_4
)
{
	.reg .pred 	%p<45>;
	.reg .b32 	%r<90>;
	.reg .b32 	%f<247>;
	.reg .b64 	%rd<16>;
	// demoted variable
	.shared .align 4 .b8 _ZZ16fast_mean_kernelE5local[4096];
	ld.param.u64 	%rd9, [fast_mean_kernel_param_0];
	ld.param.u32 	%r32, [fast_mean_kernel_param_1];
	ld.param.u32 	%r33, [fast_mean_kernel_param_2];
	ld.param.u32 	%r34, [fast_mean_kernel_param_3];
	ld.param.u64 	%rd8, [fast_mean_kernel_param_4];
	cvta.to.global.u64 	%rd1, %rd9;
	mov.u32 	%r1, %tid.x;
	shl.b32 	%r35, %r1, 2;
	mov.u32 	%r36, _ZZ16fast_mean_kernelE5local;
	add.s32 	%r2, %r36, %r35;
	mov.b32 	%r37, 0;
	st.shared.u32 	[%r2], %r37;
	mov.u32 	%r3, %ctaid.x;
	min.s32 	%r38, %r32, %r34;
	setp.lt.s32 	%p1, %r38, 1;
	@%p1 bra 	$L__BB6_80;
	add.s32 	%r40, %r34, -1;
	shr.u32 	%r41, %r40, 10;
	add.s32 	%r42, %r41, 1;
	and.b32  	%r4, %r42, 15;
	add.s32 	%r5, %r4, -1;
	and.b32  	%r6, %r42, 7;
	add.s32 	%r7, %r6, -1;
	and.b32  	%r8, %r42, 3;
	and.b32  	%r43, %r42, 8388592;
	neg.s32 	%r9, %r43;
	add.s64 	%rd2, %rd1, 32768;
	mov.b32 	%r81, 0;
	mov.f32 	%f245, 0f00000000;
$L__BB6_2:
	setp.lt.u32 	%p2, %r34, 15361;
	mad.lo.s32 	%r45, %r81, %r33, %r3;
	mad.lo.s32 	%r11, %r45, %r34, %r1;
	mov.b32 	%r87, 0;
	@%p2 bra 	$L__BB6_38;
	mov.b32 	%r85, 8192;
	mov.u32 	%r82, %r11;
	mov.u32 	%r83, %r9;
	mov.u32 	%r84, %r1;
$L__BB6_4:
	.pragma "nounroll";
	mul.wide.s32 	%rd10, %r82, 4;
	add.s64 	%rd3, %rd2, %rd10;
	setp.ge.s32 	%p3, %r84, %r34;
	mov.f32 	%f208, 0f00000000;
	@%p3 bra 	$L__BB6_6;
	ld.global.f32 	%f208, [%rd3+-32768];
$L__BB6_6:
	add.f32 	%f5, %f208, %f245;
	add.s32 	%r47, %r84, 1024;
	setp.ge.s32 	%p4, %r47, %r34;
	mov.f32 	%f209, 0f00000000;
	@%p4 bra 	$L__BB6_8;
	ld.global.f32 	%f209, [%rd3+-28672];
$L__BB6_8:
	add.f32 	%f8, %f209, %f5;
	add.s32 	%r48, %r84, 2048;
	setp.ge.s32 	%p5, %r48, %r34;
	mov.f32 	%f210, 0f00000000;
	@%p5 bra 	$L__BB6_10;
	ld.global.f32 	%f210, [%rd3+-24576];
$L__BB6_10:
	add.f32 	%f11, %f210, %f8;
	add.s32 	%r49, %r84, 3072;
	setp.ge.s32 	%p6, %r49, %r34;
	mov.f32 	%f211, 0f00000000;
	@%p6 bra 	$L__BB6_12;
	ld.global.f32 	%f211, [%rd3+-20480];
$L__BB6_12:
	add.f32 	%f14, %f211, %f11;
	add.s32 	%r50, %r84, 4096;
	setp.ge.s32 	%p7, %r50, %r34;
	mov.f32 	%f212, 0f00000000;
	@%p7 bra 	$L__BB6_14;
	ld.global.f32 	%f212, [%rd3+-16384];
$L__BB6_14:
	add.f32 	%f17, %f212, %f14;
	add.s32 	%r51, %r84, 5120;
	setp.ge.s32 	%p8, %r51, %r34;
	mov.f32 	%f213, 0f00000000;
	@%p8 bra 	$L__BB6_16;
	ld.global.f32 	%f213, [%rd3+-12288];
$L__BB6_16:
	add.f32 	%f20, %f213, %f17;
	add.s32 	%r52, %r84, 6144;
	setp.ge.s32 	%p9, %r52, %r34;
	mov.f32 	%f214, 0f00000000;
	@%p9 bra 	$L__BB6_18;
	ld.global.f32 	%f214, [%rd3+-8192];
$L__BB6_18:
	add.f32 	%f23, %f214, %f20;
	add.s32 	%r53, %r84, 7168;
	setp.ge.s32 	%p10, %r53, %r34;
	mov.f32 	%f215, 0f00000000;
	@%p10 bra 	$L__BB6_20;
	ld.global.f32 	%f215, [%rd3+-4096];
$L__BB6_20:
	add.f32 	%f26, %f215, %f23;
	add.s32 	%r54, %r84, 8192;
	setp.ge.s32 	%p11, %r54, %r34;
	mov.f32 	%f216, 0f00000000;
	@%p11 bra 	$L__BB6_22;
	ld.global.f32 	%f216, [%rd3];
$L__BB6_22:
	add.f32 	%f29, %f216, %f26;
	add.s32 	%r55, %r84, 9216;
	setp.ge.s32 	%p12, %r55, %r34;
	mov.f32 	%f217, 0f00000000;
	@%p12 bra 	$L__BB6_24;
	ld.global.f32 	%f217, [%rd3+4096];
$L__BB6_24:
	add.f32 	%f32, %f217, %f29;
	add.s32 	%r56, %r84, 10240;
	setp.ge.s32 	%p13, %r56, %r34;
	mov.f32 	%f218, 0f00000000;
	@%p13 bra 	$L__BB6_26;
	ld.global.f32 	%f218, [%rd3+8192];
$L__BB6_26:
	add.f32 	%f35, %f218, %f32;
	add.s32 	%r57, %r84, 11264;
	setp.ge.s32 	%p14, %r57, %r34;
	mov.f32 	%f219, 0f00000000;
	@%p14 bra 	$L__BB6_28;
	ld.global.f32 	%f219, [%rd3+12288];
$L__BB6_28:
	add.f32 	%f38, %f219, %f35;
	add.s32 	%r58, %r84, 12288;
	setp.ge.s32 	%p15, %r58, %r34;
	mov.f32 	%f220, 0f00000000;
	@%p15 bra 	$L__BB6_30;
	ld.global.f32 	%f220, [%rd3+16384];
$L__BB6_30:
	add.f32 	%f41, %f220, %f38;
	add.s32 	%r59, %r84, 13312;
	setp.ge.s32 	%p16, %r59, %r34;
	mov.f32 	%f221, 0f00000000;
	@%p16 bra 	$L__BB6_32;
	ld.global.f32 	%f221, [%rd3+20480];
$L__BB6_32:
	add.f32 	%f44, %f221, %f41;
	add.s32 	%r60, %r84, 14336;
	setp.ge.s32 	%p17, %r60, %r34;
	mov.f32 	%f222, 0f00000000;
	@%p17 bra 	$L__BB6_34;
	ld.global.f32 	%f222, [%rd3+24576];
$L__BB6_34:
	add.f32 	%f47, %f222, %f44;
	add.s32 	%r61, %r84, 15360;
	setp.ge.s32 	%p18, %r61, %r34;
	mov.f32 	%f223, 0f00000000;
	@%p18 bra 	$L__BB6_36;
	ld.global.f32 	%f223, [%rd3+28672];
$L__BB6_36:
	add.f32 	%f245, %f223, %f47;
	add.s32 	%r85, %r85, 16384;
	add.s32 	%r84, %r84, 16384;
	add.s32 	%r83, %r83, 16;
	add.s32 	%r82, %r82, 16384;
	setp.ne.s32 	%p19, %r83, 0;
	@%p19 bra 	$L__BB6_4;
	add.s32 	%r87, %r85, -8192;
$L__BB6_38:
	setp.eq.s32 	%p20, %r4, 0;
	@%p20 bra 	$L__BB6_78;
	setp.lt.u32 	%p21, %r5, 7;
	@%p21 bra 	$L__BB6_57;
	add.s32 	%r62, %r11, %r87;
	add.s32 	%r22, %r87, %r1;
	setp.ge.s32 	%p22, %r22, %r34;
	mul.wide.s32 	%rd11, %r62, 4;
	add.s64 	%rd4, %rd1, %rd11;
	mov.f32 	%f226, 0f00000000;
	@%p22 bra 	$L__BB6_42;
	ld.global.f32 	%f226, [%rd4];
$L__BB6_42:
	add.f32 	%f55, %f226, %f245;
	add.s32 	%r63, %r22, 1024;
	setp.ge.s32 	%p23, %r63, %r34;
	mov.f32 	%f227, 0f00000000;
	@%p23 bra 	$L__BB6_44;
	ld.global.f32 	%f227, [%rd4+4096];
$L__BB6_44:
	add.f32 	%f58, %f227, %f55;
	add.s32 	%r64, %r22, 2048;
	setp.ge.s32 	%p24, %r64, %r34;
	mov.f32 	%f228, 0f00000000;
	@%p24 bra 	$L__BB6_46;
	ld.global.f32 	%f228, [%rd4+8192];
$L__BB6_46:
	add.f32 	%f61, %f228, %f58;
	add.s32 	%r65, %r22, 3072;
	setp.ge.s32 	%p25, %r65, %r34;
	mov.f32 	%f229, 0f00000000;
	@%p25 bra 	$L__BB6_48;
	ld.global.f32 	%f229, [%rd4+12288];
$L__BB6_48:
	add.f32 	%f64, %f229, %f61;
	add.s32 	%r66, %r22, 4096;
	setp.ge.s32 	%p26, %r66, %r34;
	mov.f32 	%f230, 0f00000000;
	@%p26 bra 	$L__BB6_50;
	ld.global.f32 	%f230, [%rd4+16384];
$L__BB6_50:
	add.f32 	%f67, %f230, %f64;
	add.s32 	%r67, %r22, 5120;
	setp.ge.s32 	%p27, %r67, %r34;
	mov.f32 	%f231, 0f00000000;
	@%p27 bra 	$L__BB6_52;
	ld.global.f32 	%f231, [%rd4+20480];
$L__BB6_52:
	add.f32 	%f70, %f231, %f67;
	add.s32 	%r68, %r22, 6144;
	setp.ge.s32 	%p28, %r68, %r34;
	mov.f32 	%f232, 0f00000000;
	@%p28 bra 	$L__BB6_54;
	ld.global.f32 	%f232, [%rd4+24576];
$L__BB6_54:
	add.f32 	%f73, %f232, %f70;
	add.s32 	%r69, %r22, 7168;
	setp.ge.s32 	%p29, %r69, %r34;
	mov.f32 	%f233, 0f00000000;
	@%p29 bra 	$L__BB6_56;
	ld.global.f32 	%f233, [%rd4+28672];
$L__BB6_56:
	add.f32 	%f245, %f233, %f73;
	add.s32 	%r87, %r87, 8192;
$L__BB6_57:
	setp.eq.s32 	%p30, %r6, 0;
	@%p30 bra 	$L__BB6_78;
	setp.lt.u32 	%p31, %r7, 3;
	@%p31 bra 	$L__BB6_68;
	add.s32 	%r70, %r11, %r87;
	add.s32 	%r25, %r87, %r1;
	setp.ge.s32 	%p32, %r25, %r34;
	mul.wide.s32 	%rd12, %r70, 4;
	add.s64 	%rd5, %rd1, %rd12;
	mov.f32 	%f236, 0f00000000;
	@%p32 bra 	$L__BB6_61;
	ld.global.f32 	%f236, [%rd5];
$L__BB6_61:
	add.f32 	%f81, %f236, %f245;
	add.s32 	%r71, %r25, 1024;
	setp.ge.s32 	%p33, %r71, %r34;
	mov.f32 	%f237, 0f00000000;
	@%p33 bra 	$L__BB6_63;
	ld.global.f32 	%f237, [%rd5+4096];
$L__BB6_63:
	add.f32 	%f84, %f237, %f81;
	add.s32 	%r72, %r25, 2048;
	setp.ge.s32 	%p34, %r72, %r34;
	mov.f32 	%f238, 0f00000000;
	@%p34 bra 	$L__BB6_65;
	ld.global.f32 	%f238, [%rd5+8192];
$L__BB6_65:
	add.f32 	%f87, %f238, %f84;
	add.s32 	%r73, %r25, 3072;
	setp.ge.s32 	%p35, %r73, %r34;
	mov.f32 	%f239, 0f00000000;
	@%p35 bra 	$L__BB6_67;
	ld.global.f32 	%f239, [%rd5+12288];
$L__BB6_67:
	add.f32 	%f245, %f239, %f87;
	add.s32 	%r87, %r87, 4096;
$L__BB6_68:
	setp.eq.s32 	%p36, %r8, 0;
	@%p36 bra 	$L__BB6_78;
	add.s32 	%r74, %r11, %r87;
	add.s32 	%r28, %r87, %r1;
	setp.ge.s32 	%p37, %r28, %r34;
	mul.wide.s32 	%rd13, %r74, 4;
	add.s64 	%rd6, %rd1, %rd13;
	mov.f32 	%f242, 0f00000000;
	@%p37 bra 	$L__BB6_71;
	ld.global.f32 	%f242, [%rd6];
$L__BB6_71:
	setp.eq.s32 	%p38, %r8, 1;
	add.f32 	%f245, %f242, %f245;
	@%p38 bra 	$L__BB6_78;
	add.s32 	%r75, %r28, 1024;
	setp.ge.s32 	%p39, %r75, %r34;
	mov.f32 	%f243, 0f00000000;
	@%p39 bra 	$L__BB6_74;
	ld.global.f32 	%f243, [%rd6+4096];
$L__BB6_74:
	setp.eq.s32 	%p40, %r8, 2;
	add.f32 	%f245, %f243, %f245;
	@%p40 bra 	$L__BB6_78;
	add.s32 	%r76, %r28, 2048;
	setp.ge.s32 	%p41, %r76, %r34;
	mov.f32 	%f244, 0f00000000;
	@%p41 bra 	$L__BB6_77;
	ld.global.f32 	%f244, [%rd6+8192];
$L__BB6_77:
	add.f32 	%f245, %f244, %f245;
$L__BB6_78:
	add.s32 	%r81, %r81, 1;
	setp.ne.s32 	%p42, %r81, %r32;
	@%p42 bra 	$L__BB6_2;
	st.shared.f32 	[%r2], %f245;
$L__BB6_80:
	bar.sync 	0;
	setp.ne.s32 	%p43, %r1, 0;
	@%p43 bra 	$L__BB6_84;
	cvta.to.global.u64 	%rd14, %rd8;
	mul.wide.u32 	%rd15, %r3, 4;
	add.s64 	%rd7, %rd14, %rd15;
	mov.f32 	%f246, 0f00000000;
	mov.b32 	%r89, 64;
$L__BB6_82:
	add.s32 	%r79, %r36, %r89;
	ld.shared.f32 	%f141, [%r79+-64];
	add.f32 	%f142, %f141, %f246;
	ld.shared.f32 	%f143, [%r79+-60];
	add.f32 	%f144, %f143, %f142;
	ld.shared.f32 	%f145, [%r79+-56];
	add.f32 	%f146, %f145, %f144;
	ld.shared.f32 	%f147, [%r79+-52];
	add.f32 	%f148, %f147, %f146;
	ld.shared.f32 	%f149, [%r79+-48];
	add.f32 	%f150, %f149, %f148;
	ld.shared.f32 	%f151, [%r79+-44];
	add.f32 	%f152, %f151, %f150;
	ld.shared.f32 	%f153, [%r79+-40];
	add.f32 	%f154, %f153, %f152;
	ld.shared.f32 	%f155, [%r79+-36];
	add.f32 	%f156, %f155, %f154;
	ld.shared.f32 	%f157, [%r79+-32];
	add.f32 	%f158, %f157, %f156;
	ld.shared.f32 	%f159, [%r79+-28];
	add.f32 	%f160, %f159, %f158;
	ld.shared.f32 	%f161, [%r79+-24];
	add.f32 	%f162, %f161, %f160;
	ld.shared.f32 	%f163, [%r79+-20];
	add.f32 	%f164, %f163, %f162;
	ld.shared.f32 	%f165, [%r79+-16];
	add.f32 	%f166, %f165, %f164;
	ld.shared.f32 	%f167, [%r79+-12];
	add.f32 	%f168, %f167, %f166;
	ld.shared.f32 	%f169, [%r79+-8];
	add.f32 	%f170, %f169, %f168;
	ld.shared.f32 	%f171, [%r79+-4];
	add.f32 	%f172, %f171, %f170;
	ld.shared.f32 	%f173, [%r79];
	add.f32 	%f174, %f173, %f172;
	ld.shared.f32 	%f175, [%r79+4];
	add.f32 	%f176, %f175, %f174;
	ld.shared.f32 	%f177, [%r79+8];
	add.f32 	%f178, %f177, %f176;
	ld.shared.f32 	%f179, [%r79+12];
	add.f32 	%f180, %f179, %f178;
	ld.shared.f32 	%f181, [%r79+16];
	add.f32 	%f182, %f181, %f180;
	ld.shared.f32 	%f183, [%r79+20];
	add.f32 	%f184, %f183, %f182;
	ld.shared.f32 	%f185, [%r79+24];
	add.f32 	%f186, %f185, %f184;
	ld.shared.f32 	%f187, [%r79+28];
	add.f32 	%f188, %f187, %f186;
	ld.shared.f32 	%f189, [%r79+32];
	add.f32 	%f190, %f189, %f188;
	ld.shared.f32 	%f191, [%r79+36];
	add.f32 	%f192, %f191, %f190;
	ld.shared.f32 	%f193, [%r79+40];
	add.f32 	%f194, %f193, %f192;
	ld.shared.f32 	%f195, [%r79+44];
	add.f32 	%f196, %f195, %f194;
	ld.shared.f32 	%f197, [%r79+48];
	add.f32 	%f198, %f197, %f196;
	ld.shared.f32 	%f199, [%r79+52];
	add.f32 	%f200, %f199, %f198;
	ld.shared.f32 	%f201, [%r79+56];
	add.f32 	%f202, %f201, %f200;
	ld.shared.f32 	%f203, [%r79+60];
	add.f32 	%f246, %f203, %f202;
	add.s32 	%r89, %r89, 128;
	setp.ne.s32 	%p44, %r89, 4160;
	@%p44 bra 	$L__BB6_82;
	mul.lo.s32 	%r80, %r34, %r32;
	cvt.rn.f32.s32 	%f204, %r80;
	div.rn.f32 	%f205, %f246, %f204;
	st.global.f32 	[%rd7], %f205;
$L__BB6_84:
	ret;

}
	// .globl	fast_variance_kernel
.visible .entry fast_variance_kernel(
	.param .u64 .ptr .align 1 fast_variance_kernel_param_0,
	.param .u64 .ptr .align 1 fast_variance_kernel_param_1,
	.param .u32 fast_variance_kernel_param_2,
	.param .u32 fast_variance_kernel_param_3,
	.param .u32 fast_variance_kernel_param_4,
	.param .u64 .ptr .align 1 fast_variance_kernel_param_5
)
{
	.reg .pred 	%p<17>;
	.reg .b32 	%r<44>;
	.reg .b32 	%f<143>;
	.reg .b64 	%rd<13>;
	// demoted variable
	.shared .align 4 .b8 _ZZ20fast_variance_kernelE5local[4096];
	ld.param.u64 	%rd5, [fast_variance_kernel_param_0];
	ld.param.u64 	%rd6, [fast_variance_kernel_param_1];
	ld.param.u32 	%r15, [fast_variance_kernel_param_2];
	ld.param.u32 	%r16, [fast_variance_kernel_param_3];
	ld.param.u32 	%r17, [fast_variance_kernel_param_4];
	ld.param.u64 	%rd7, [fast_variance_kernel_param_5];
	mov.u32 	%r1, %tid.x;
	shl.b32 	%r18, %r1, 2;
	mov.u32 	%r19, _ZZ20fast_variance_kernelE5local;
	add.s32 	%r2, %r19, %r18;
	mov.b32 	%r20, 0;
	st.shared.u32 	[%r2], %r20;
	mov.u32 	%r3, %ctaid.x;
	setp.lt.s32 	%p1, %r15, 1;
	@%p1 bra 	$L__BB7_13;
	cvta.to.global.u64 	%rd1, %rd6;
	setp.lt.s32 	%p2, %r17, 1;
	@%p2 bra 	$L__BB7_13;
	cvta.to.global.u64 	%rd2, %rd5;
	mul.wide.u32 	%rd8, %r3, 4;
	add.s64 	%rd3, %rd1, %rd8;
	mov.b32 	%r39, 0;
	mov.f32 	%f140, 0f00000000;
$L__BB7_3:
	mad.lo.s32 	%r23, %r39, %r16, %r3;
	mad.lo.s32 	%r40, %r23, %r17, %r1;
	mov.b32 	%r42, 0;
	mov.u32 	%r41, %r1;
$L__BB7_4:
	setp.ge.s32 	%p3, %r41, %r17;
	mov.f32 	%f141, 0f00000000;
	@%p3 bra 	$L__BB7_10;
	mul.wide.s32 	%rd9, %r40, 4;
	add.s64 	%rd10, %rd2, %rd9;
	ld.global.f32 	%f15, [%rd10];
	ld.global.f32 	%f16, [%rd3];
	sub.f32 	%f3, %f15, %f16;
	abs.f32 	%f4, %f3;
	setp.eq.f32 	%p4, %f3, 0f3F800000;
	mov.f32 	%f141, 0f3F800000;
	@%p4 bra 	$L__BB7_10;
	setp.nan.f32 	%p5, %f4, %f4;
	@%p5 bra 	$L__BB7_9;
	setp.lt.f32 	%p6, %f4, 0f00800000;
	mul.f32 	%f17, %f4, 0f4B800000;
	selp.f32 	%f18, %f17, %f4, %p6;
	mov.b32 	%r24, %f18;
	add.s32 	%r25, %r24, -1060439283;
	and.b32  	%r26, %r25, -8388608;
	sub.s32 	%r27, %r24, %r26;
	mov.b32 	%f19, %r27;
	cvt.rn.f32.s32 	%f20, %r26;
	selp.f32 	%f21, 0fC1C00000, 0f00000000, %p6;
	fma.rn.f32 	%f22, %f20, 0f34000000, %f21;
	add.f32 	%f23, %f19, 0fBF800000;
	add.f32 	%f24, %f19, 0f3F800000;
	rcp.approx.ftz.f32 	%f25, %f24;
	add.f32 	%f26, %f23, %f23;
	mul.f32 	%f27, %f26, %f25;
	mul.f32 	%f28, %f27, %f27;
	neg.f32 	%f29, %f27;
	sub.f32 	%f30, %f23, %f27;
	add.f32 	%f31, %f30, %f30;
	fma.rn.f32 	%f32, %f29, %f23, %f31;
	mul.rn.f32 	%f33, %f25, %f32;
	fma.rn.f32 	%f34, %f28, 0f3A2C32E4, 0f3B52E7DB;
	fma.rn.f32 	%f35, %f34, %f28, 0f3C93BB73;
	fma.rn.f32 	%f36, %f35, %f28, 0f3DF6384F;
	mul.rn.f32 	%f37, %f36, %f28;
	fma.rn.f32 	%f38, %f27, 0f3FB8AA3B, %f22;
	mul.f32 	%f39, %f37, 0f40400000;
	sub.f32 	%f40, %f22, %f38;
	fma.rn.f32 	%f41, %f27, 0f3FB8AA3B, %f40;
	fma.rn.f32 	%f42, %f33, 0f3FB8AA3B, %f41;
	fma.rn.f32 	%f43, %f27, 0f32A55E34, %f42;
	fma.rn.f32 	%f44, %f39, %f33, %f43;
	fma.rn.f32 	%f45, %f37, %f27, %f44;
	add.rn.f32 	%f46, %f38, %f45;
	mov.f32 	%f47, 0f40000000;
	mul.rn.f32 	%f48, %f46, %f47;
	cvt.rni.f32.f32 	%f49, %f48;
	sub.f32 	%f50, %f48, %f49;
	neg.f32 	%f51, %f48;
	fma.rn.f32 	%f52, %f46, 0f40000000, %f51;
	neg.f32 	%f53, %f38;
	add.rn.f32 	%f54, %f46, %f53;
	neg.f32 	%f55, %f54;
	add.rn.f32 	%f56, %f45, %f55;
	fma.rn.f32 	%f57, %f56, 0f40000000, %f52;
	add.f32 	%f58, %f50, %f57;
	setp.gt.f32 	%p7, %f49, 0f00000000;
	selp.b32 	%r28, 0, -2097152000, %p7;
	setp.neu.f32 	%p8, %f3, 0f00000000;
	setp.neu.f32 	%p9, %f4, 0f7F800000;
	setp.lt.f32 	%p10, %f48, 0f00000000;
	selp.f32 	%f59, 0f00000000, 0f7F800000, %p10;
	abs.f32 	%f60, %f48;
	setp.gt.f32 	%p11, %f60, 0f43180000;
	cvt.rzi.s32.f32 	%r29, %f49;
	shl.b32 	%r30, %r29, 23;
	sub.s32 	%r31, %r30, %r28;
	mov.b32 	%f61, %r31;
	add.s32 	%r32, %r28, 2130706432;
	mov.b32 	%f62, %r32;
	fma.rn.f32 	%f63, %f58, 0f391FCB8E, 0f3AAF85ED;
	fma.rn.f32 	%f64, %f63, %f58, 0f3C1D9856;
	fma.rn.f32 	%f65, %f64, %f58, 0f3D6357BB;
	fma.rn.f32 	%f66, %f65, %f58, 0f3E75FDEC;
	fma.rn.f32 	%f67, %f66, %f58, 0f3F317218;
	fma.rn.f32 	%f68, %f67, %f58, 0f3F800000;
	mul.f32 	%f69, %f68, %f62;
	mul.f32 	%f70, %f69, %f61;
	selp.f32 	%f141, %f59, %f70, %p11;
	and.pred  	%p12, %p8, %p9;
	@%p12 bra 	$L__BB7_10;
	add.f32 	%f71, %f3, %f3;
	mov.b32 	%r33, %f71;
	and.b32  	%r34, %r33, 2147483647;
	mov.b32 	%f141, %r34;
	bra.uni 	$L__BB7_10;
$L__BB7_9:
	mov.f32 	%f72, 0f40000000;
	add.rn.f32 	%f141, %f3, %f72;
$L__BB7_10:
	add.f32 	%f140, %f141, %f140;
	add.s32 	%r42, %r42, 1024;
	add.s32 	%r41, %r41, 1024;
	add.s32 	%r40, %r40, 1024;
	setp.lt.s32 	%p13, %r42, %r17;
	@%p13 bra 	$L__BB7_4;
	add.s32 	%r39, %r39, 1;
	setp.ne.s32 	%p14, %r39, %r15;
	@%p14 bra 	$L__BB7_3;
	st.shared.f32 	[%r2], %f140;
$L__BB7_13:
	bar.sync 	0;
	setp.ne.s32 	%p15, %r1, 0;
	@%p15 bra 	$L__BB7_17;
	cvta.to.global.u64 	%rd11, %rd7;
	mul.wide.u32 	%rd12, %r3, 4;
	add.s64 	%rd4, %rd11, %rd12;
	mov.f32 	%f142, 0f00000000;
	mov.b32 	%r43, 64;
$L__BB7_15:
	add.s32 	%r37, %r19, %r43;
	ld.shared.f32 	%f74, [%r37+-64];
	add.f32 	%f75, %f74, %f142;
	ld.shared.f32 	%f76, [%r37+-60];
	add.f32 	%f77, %f76, %f75;
	ld.shared.f32 	%f78, [%r37+-56];
	add.f32 	%f79, %f78, %f77;
	ld.shared.f32 	%f80, [%r37+-52];
	add.f32 	%f81, %f80, %f79;
	ld.shared.f32 	%f82, [%r37+-48];
	add.f32 	%f83, %f82, %f81;
	ld.shared.f32 	%f84, [%r37+-44];
	add.f32 	%f85, %f84, %f83;
	ld.shared.f32 	%f86, [%r37+-40];
	add.f32 	%f87, %f86, %f85;
	ld.shared.f32 	%f88, [%r37+-36];
	add.f32 	%f89, %f88, %f87;
	ld.shared.f32 	%f90, [%r37+-32];
	add.f32 	%f91, %f90, %f89;
	ld.shared.f32 	%f92, [%r37+-28];
	add.f32 	%f93, %f92, %f91;
	ld.shared.f32 	%f94, [%r37+-24];
	add.f32 	%f95, %f94, %f93;
	ld.shared.f32 	%f96, [%r37+-20];
	add.f32 	%f97, %f96, %f95;
	ld.shared.f32 	%f98, [%r37+-16];
	add.f32 	%f99, %f98, %f97;
	ld.shared.f32 	%f100, [%r37+-12];
	add.f32 	%f101, %f100, %f99;
	ld.shared.f32 	%f102, [%r37+-8];
	add.f32 	%f103, %f102, %f101;
	ld.shared.f32 	%f104, [%r37+-4];
	add.f32 	%f105, %f104, %f103;
	ld.shared.f32 	%f106, [%r37];
	add.f32 	%f107, %f106, %f105;
	ld.shared.f32 	%f108, [%r37+4];
	add.f32 	%f109, %f108, %f107;
	ld.shared.f32 	%f110, [%r37+8];
	add.f32 	%f111, %f110, %f109;
	ld.shared.f32 	%f112, [%r37+12];
	add.f32 	%f113, %f112, %f111;
	ld.shared.f32 	%f114, [%r37+16];
	add.f32 	%f115, %f114, %f113;
	ld.shared.f32 	%f116, [%r37+20];
	add.f32 	%f117, %f116, %f115;
	ld.shared.f32 	%f118, [%r37+24];
	add.f32 	%f119, %f118, %f117;
	ld.shared.f32 	%f120, [%r37+28];
	add.f32 	%f121, %f120, %f119;
	ld.shared.f32 	%f122, [%r37+32];
	add.f32 	%f123, %f122, %f121;
	ld.shared.f32 	%f124, [%r37+36];
	add.f32 	%f125, %f124, %f123;
	ld.shared.f32 	%f126, [%r37+40];
	add.f32 	%f127, %f126, %f125;
	ld.shared.f32 	%f128, [%r37+44];
	add.f32 	%f129, %f128, %f127;
	ld.shared.f32 	%f130, [%r37+48];
	add.f32 	%f131, %f130, %f129;
	ld.shared.f32 	%f132, [%r37+52];
	add.f32 	%f133, %f132, %f131;
	ld.shared.f32 	%f134, [%r37+56];
	add.f32 	%f135, %f134, %f133;
	ld.shared.f32 	%f136, [%r37+60];
	add.f32 	%f142, %f136, %f135;
	add.s32 	%r43, %r43, 128;
	setp.ne.s32 	%p16, %r43, 4160;
	@%p16 bra 	$L__BB7_15;
	mad.lo.s32 	%r38, %r17, %r15, -1;
	cvt.rn.f32.s32 	%f137, %r38;
	div.rn.f32 	%f138, %f142, %f137;
	st.global.f32 	[%rd4], %f138;
$L__BB7_17:
	ret;

}


// ===== COMPILED SASS (sm_100) =====

	.target	sm_100

	.elftype	@"ET_EXEC"


//--------------------- .note.nv.tkinfo           --------------------------
	.section	.note.nv.tkinfo,"",@"SHT_NOTE"
	.sectionflags	@"SHF_NOTE_NV_TKINFO"
	.tkinfo
        /*0018*/ 	.word	0x00000002
        /*0030*/ 	.string	""
        /*0030*/ 	.string	"ptxas"
        /*0030*/ 	.string	"Cuda compilation tools, release 13.0, V13.0.88"
        /*0030*/ 	.string	"Build cuda_13.0.r13.0/compiler.36424714_0"
        /*0030*/ 	.string	"-arch sm_100 -m 64 "



//--------------------- .note.nv.cuinfo           --------------------------
	.section	.note.nv.cuinfo,"",@"SHT_NOTE"
	.sectionflags	@"SHF_NOTE_NV_CUINFO"
        /*0018*/ 	.short	0x0002
        /*001a*/ 	.short	0x0064
        /*001c*/ 	.short	0x0082
	.zero		2


//--------------------- .nv.info                  --------------------------
	.section	.nv.info,"",@"SHT_CUDA_INFO"
	.align	4


	//----- nvinfo : EIATTR_REGCOUNT
	.align		4
        /*0000*/ 	.byte	0x04, 0x2f
        /*0002*/ 	.short	(.L_1 - .L_0)
	.align		4
.L_0:
        /*0004*/ 	.word	index@(mean_cov)
        /*0008*/ 	.word	0x0000001f


	//----- nvinfo : EIATTR_FRAME_SIZE
	.align		4
.L_1:
        /*000c*/ 	.byte	0x04, 0x11
        /*000e*/ 	.short	(.L_3 - .L_2)
	.align		4
.L_2:
        /*0010*/ 	.word	index@($__internal_6_$__cuda_sm3x_div_rn_noftz_f32_slowpath)
        /*0014*/ 	.word	0x00000000


	//----- nvinfo : EIATTR_FRAME_SIZE
	.align		4
.L_3:
        /*0018*/ 	.byte	0x04, 0x11
        /*001a*/ 	.short	(.L_5 - .L_4)
	.align		4
.L_4:
        /*001c*/ 	.word	index@(mean_cov)
        /*0020*/ 	.word	0x00000000


	//----- nvinfo : EIATTR_REGCOUNT
	.align		4
.L_5:
        /*0024*/ 	.byte	0x04, 0x2f
        /*0026*/ 	.short	(.L_7 - .L_6)
	.align		4
.L_6:
        /*0028*/ 	.word	index@(mean_full)
        /*002c*/ 	.word	0x00000020


	//----- nvinfo : EIATTR_FRAME_SIZE
	.align		4
.L_7:
        /*0030*/ 	.byte	0x04, 0x11
        /*0032*/ 	.short	(.L_9 - .L_8)
	.align		4
.L_8:
        /*0034*/ 	.word	index@($__internal_5_$__cuda_sm3x_div_rn_noftz_f32_slowpath)
        /*0038*/ 	.word	0x00000000


	//----- nvinfo : EIATTR_FRAME_SIZE
	.align		4
.L_9:
        /*003c*/ 	.byte	0x04, 0x11
        /*003e*/ 	.short	(.L_11 - .L_10)
	.align		4
.L_10:
        /*0040*/ 	.word	index@(mean_full)
        /*0044*/ 	.word	0x00000000


	//----- nvinfo : EIATTR_REGCOUNT
	.align		4
.L_11:
        /*0048*/ 	.byte	0x04, 0x2f
        /*004a*/ 	.short	(.L_13 - .L_12)
	.align		4
.L_12:
        /*004c*/ 	.word	index@(var_cov)
        /*0050*/ 	.word	0x0000001a


	//----- nvinfo : EIATTR_FRAME_SIZE
	.align		4
.L_13:
        /*0054*/ 	.byte	0x04, 0x11
        /*0056*/ 	.short	(.L_15 - .L_14)
	.align		4
.L_14:
        /*0058*/ 	.word	index@($__internal_4_$__cuda_sm3x_div_rn_noftz_f32_slowpath)
        /*005c*/ 	.word	0x00000000


	//----- nvinfo : EIATTR_FRAME_SIZE
	.align		4
.L_15:
        /*0060*/ 	.byte	0x04, 0x11
        /*0062*/ 	.short	(.L_17 - .L_16)
	.align		4
.L_16:
        /*0064*/ 	.word	index@(var_cov)
        /*0068*/ 	.word	0x00000000


	//----- nvinfo : EIATTR_REGCOUNT
	.align		4
.L_17:
        /*006c*/ 	.byte	0x04, 0x2f
        /*006e*/ 	.short	(.L_19 - .L_18)
	.align		4
.L_18:
        /*0070*/ 	.word	index@(var_full)
        /*0074*/ 	.word	0x00000018


	//----- nvinfo : EIATTR_FRAME_SIZE
	.align		4
.L_19:
        /*0078*/ 	.byte	0x04, 0x11
        /*007a*/ 	.short	(.L_21 - .L_20)
	.align		4
.L_20:
        /*007c*/ 	.word	index@($__internal_3_$__cuda_sm3x_div_rn_noftz_f32_slowpath)
        /*0080*/ 	.word	0x00000000


	//----- nvinfo : EIATTR_FRAME_SIZE
	.align		4
.L_21:
        /*0084*/ 	.byte	0x04, 0x11
        /*0086*/ 	.short	(.L_23 - .L_22)
	.align		4
.L_22:
        /*0088*/ 	.word	index@(var_full)
        /*008c*/ 	.word	0x00000000


	//----- nvinfo : EIATTR_REGCOUNT
	.align		4
.L_23:
        /*0090*/ 	.byte	0x04, 0x2f
        /*0092*/ 	.short	(.L_25 - .L_24)
	.align		4
.L_24:
        /*0094*/ 	.word	index@(std_fn)
        /*0098*/ 	.word	0x00000012


	//----- nvinfo : EIATTR_FRAME_SIZE
	.align		4
.L_25:
        /*009c*/ 	.byte	0x04, 0x11
        /*009e*/ 	.short	(.L_27 - .L_26)
	.align		4
.L_26:
        /*00a0*/ 	.word	index@($__internal_2_$__cuda_sm20_sqrt_rn_f32_slowpath)
        /*00a4*/ 	.word	0x00000000


	//----- nvinfo : EIATTR_FRAME_SIZE
	.align		4
.L_27:
        /*00a8*/ 	.byte	0x04, 0x11
        /*00aa*/ 	.short	(.L_29 - .L_28)
	.align		4
.L_28:
        /*00ac*/ 	.word	index@(std_fn)
        /*00b0*/ 	.word	0x00000000


	//----- nvinfo : EIATTR_REGCOUNT
	.align		4
.L_29:
        /*00b4*/ 	.byte	0x04, 0x2f
        /*00b6*/ 	.short	(.L_31 - .L_30)
	.align		4
.L_30:
        /*00b8*/ 	.word	index@(mwa)
        /*00bc*/ 	.word	0x0000001a


	//----- nvinfo : EIATTR_FRAME_SIZE
	.align		4
.L_31:
        /*00c0*/ 	.byte	0x04, 0x11
        /*00c2*/ 	.short	(.L_33 - .L_32)
	.align		4
.L_32:
        /*00c4*/ 	.word	index@(mwa)
        /*00c8*/ 	.word	0x00000000


	//----- nvinfo : EIATTR_REGCOUNT
	.align		4
.L_33:
        /*00cc*/ 	.byte	0x04, 0x2f
        /*00ce*/ 	.short	(.L_35 - .L_34)
	.align		4
.L_34:
        /*00d0*/ 	.word	index@(fast_mean_kernel)
        /*00d4*/ 	.word	0x0000001c


	//----- nvinfo : EIATTR_FRAME_SIZE
	.align		4
.L_35:
        /*00d8*/ 	.byte	0x04, 0x11
        /*00da*/ 	.short	(.L_37 - .L_36)
	.align		4
.L_36:
        /*00dc*/ 	.word	index@($__internal_1_$__cuda_sm3x_div_rn_noftz_f32_slowpath)
        /*00e0*/ 	.word	0x00000000


	//----- nvinfo : EIATTR_FRAME_SIZE
	.align		4
.L_37:
        /*00e4*/ 	.byte	0x04, 0x11
        /*00e6*/ 	.short	(.L_39 - .L_38)
	.align		4
.L_38:
        /*00e8*/ 	.word	index@(fast_mean_kernel)
        /*00ec*/ 	.word	0x00000000


	//----- nvinfo : EIATTR_REGCOUNT
	.align		4
.L_39:
        /*00f0*/ 	.byte	0x04, 0x2f
        /*00f2*/ 	.short	(.L_41 - .L_40)
	.align		4
.L_40:
        /*00f4*/ 	.word	index@(fast_variance_kernel)
        /*00f8*/ 	.word	0x0000001a


	//----- nvinfo : EIATTR_FRAME_SIZE
	.align		4
.L_41:
        /*00fc*/ 	.byte	0x04, 0x11
        /*00fe*/ 	.short	(.L_43 - .L_42)
	.align		4
.L_42:
        /*0100*/ 	.word	index@($__internal_0_$__cuda_sm3x_div_rn_noftz_f32_slowpath)
        /*0104*/ 	.word	0x00000000


	//----- nvinfo : EIATTR_FRAME_SIZE
	.align		4
.L_43:
        /*0108*/ 	.byte	0x04, 0x11
        /*010a*/ 	.short	(.L_45 - .L_44)
	.align		4
.L_44:
        /*010c*/ 	.word	index@(fast_variance_kernel)
        /*0110*/ 	.word	0x00000000


	//----- nvinfo : EIATTR_MIN_STACK_SIZE
	.align		4
.L_45:
        /*0114*/ 	.byte	0x04, 0x12
        /*0116*/ 	.short	(.L_47 - .L_46)
	.align		4
.L_46:
        /*0118*/ 	.word	index@(fast_variance_kernel)
        /*011c*/ 	.word	0x00000000


	//----- nvinfo : EIATTR_MIN_STACK_SIZE
	.align		4
.L_47:
        /*0120*/ 	.byte	0x04, 0x12
        /*0122*/ 	.short	(.L_49 - .L_48)
	.align		4
.L_48:
        /*0124*/ 	.word	index@(fast_mean_kernel)
        /*0128*/ 	.word	0x00000000


	//----- nvinfo : EIATTR_MIN_STACK_SIZE
	.align		4
.L_49:
        /*012c*/ 	.byte	0x04, 0x12
        /*012e*/ 	.short	(.L_51 - .L_50)
	.align		4
.L_50:
        /*0130*/ 	.word	index@(mwa)
        /*0134*/ 	.word	0x00000000


	//----- nvinfo : EIATTR_MIN_STACK_SIZE
	.align		4
.L_51:
        /*0138*/ 	.byte	0x04, 0x12
        /*013a*/ 	.short	(.L_53 - .L_52)
	.align		4
.L_52:
        /*013c*/ 	.word	index@(std_fn)
        /*0140*/ 	.word	0x00000000


	//----- nvinfo : EIATTR_MIN_STACK_SIZE
	.align		4
.L_53:
        /*0144*/ 	.byte	0x04, 0x12
        /*0146*/ 	.short	(.L_55 - .L_54)
	.align		4
.L_54:
        /*0148*/ 	.word	index@(var_full)
        /*014c*/ 	.word	0x00000000


	//----- nvinfo : EIATTR_MIN_STACK_SIZE
	.align		4
.L_55:
        /*0150*/ 	.byte	0x04, 0x12
        /*0152*/ 	.short	(.L_57 - .L_56)
	.align		4
.L_56:
        /*0154*/ 	.word	index@(var_cov)
        /*0158*/ 	.word	0x00000000


	//----- nvinfo : EIATTR_MIN_STACK_SIZE
	.align		4
.L_57:
        /*015c*/ 	.byte	0x04, 0x12
        /*015e*/ 	.short	(.L_59 - .L_58)
	.align		4
.L_58:
        /*0160*/ 	.word	index@(mean_full)
        /*0164*/ 	.word	0x00000000


	//----- nvinfo : EIATTR_MIN_STACK_SIZE
	.align		4
.L_59:
        /*0168*/ 	.byte	0x04, 0x12
        /*016a*/ 	.short	(.L_61 - .L_60)
	.align		4
.L_60:
        /*016c*/ 	.word	index@(mean_cov)
        /*0170*/ 	.word	0x00000000
.L_61:


//--------------------- .nv.compat                --------------------------
	.section	.nv.compat,"",@"SHT_CUDA_COMPAT_INFO"
	.align	4
        /*0000*/ 	.byte	0x02, 0x09, 0x00, 0x00, 0x02, 0x02, 0x01, 0x00, 0x02, 0x05, 0x05, 0x00, 0x03, 0x07, 0x01, 0x01
        /*0010*/ 	.byte	0x02, 0x03, 0x00, 0x00, 0x02, 0x06, 0x01, 0x00, 0x04, 0x0b, 0x08, 0x00, 0x01, 0x00, 0x00, 0x00
        /*0020*/ 	.byte	0x00, 0x00, 0x00, 0x00


//--------------------- .nv.info.fast_variance_kernel --------------------------
	.section	.nv.info.fast_variance_kernel,"",@"SHT_CUDA_INFO"
	.sectionflags	@""
	.align	4


	//----- nvinfo : EIATTR_CUDA_API_VERSION
	.align		4
        /*0000*/ 	.byte	0x04, 0x37
        /*0002*/ 	.short	(.L_63 - .L_62)
.L_62:
        /*0004*/ 	.word	0x00000082


	//----- nvinfo : EIATTR_KPARAM_INFO
	.align		4
.L_63:
        /*0008*/ 	.byte	0x04, 0x17
        /*000a*/ 	.short	(.L_65 - .L_64)
.L_64:
        /*000c*/ 	.word	0x00000000
        /*0010*/ 	.short	0x0005
        /*0012*/ 	.short	0x0020
        /*0014*/ 	.byte	0x00, 0xf5, 0x21, 0x00


	//----- nvinfo : EIATTR_KPARAM_INFO
	.align		4
.L_65:
        /*0018*/ 	.byte	0x04, 0x17
        /*001a*/ 	.short	(.L_67 - .L_66)
.L_66:
        /*001c*/ 	.word	0x00000000
        /*0020*/ 	.short	0x0004
        /*0022*/ 	.short	0x0018
        /*0024*/ 	.byte	0x00, 0xf0, 0x11, 0x00


	//----- nvinfo : EIATTR_KPARAM_INFO
	.align		4
.L_67:
        /*0028*/ 	.byte	0x04, 0x17
        /*002a*/ 	.short	(.L_69 - .L_68)
.L_68:
        /*002c*/ 	.word	0x00000000
        /*0030*/ 	.short	0x0003
        /*0032*/ 	.short	0x0014
        /*0034*/ 	.byte	0x00, 0xf0, 0x11, 0x00


	//----- nvinfo : EIATTR_KPARAM_INFO
	.align		4
.L_69:
        /*0038*/ 	.byte	0x04, 0x17
        /*003a*/ 	.short	(.L_71 - .L_70)
.L_70:
        /*003c*/ 	.word	0x00000000
        /*0040*/ 	.short	0x0002
        /*0042*/ 	.short	0x0010
        /*0044*/ 	.byte	0x00, 0xf0, 0x11, 0x00


	//----- nvinfo : EIATTR_KPARAM_INFO
	.align		4
.L_71:
        /*0048*/ 	.byte	0x04, 0x17
        /*004a*/ 	.short	(.L_73 - .L_72)
.L_72:
        /*004c*/ 	.word	0x00000000
        /*0050*/ 	.short	0x0001
        /*0052*/ 	.short	0x0008
        /*0054*/ 	.byte	0x00, 0xf5, 0x21, 0x00


	//----- nvinfo : EIATTR_KPARAM_INFO
	.align		4
.L_73:
        /*0058*/ 	.byte	0x04, 0x17
        /*005a*/ 	.short	(.L_75 - .L_74)
.L_74:
        /*005c*/ 	.word	0x00000000
        /*0060*/ 	.short	0x0000
        /*0062*/ 	.short	0x0000
        /*0064*/ 	.byte	0x00, 0xf5, 0x21, 0x00


	//----- nvinfo : EIATTR_SPARSE_MMA_MASK
	.align		4
.L_75:
        /*0068*/ 	.byte	0x03, 0x50
        /*006a*/ 	.short	0x0000


	//----- nvinfo : EIATTR_MAXREG_COUNT
	.align		4
        /*006c*/ 	.byte	0x03, 0x1b
        /*006e*/ 	.short	0x00ff


	//----- nvinfo : EIATTR_NUM_BARRIERS
	.align		4
        /*0070*/ 	.byte	0x02, 0x4c
        /*0072*/ 	.byte	0x01
	.zero		1


	//----- nvinfo : EIATTR_MERCURY_ISA_VERSION
	.align		4
        /*0074*/ 	.byte	0x03, 0x5f
        /*0076*/ 	.short	0x0101


	//----- nvinfo : EIATTR_VRC_CTA_INIT_COUNT
	.align		4
        /*0078*/ 	.byte	0x02, 0x4a
	.zero		1
	.zero		1


	//----- nvinfo : EIATTR_EXIT_INSTR_OFFSETS
	.align		4
        /*007c*/ 	.byte	0x04, 0x1c
        /*007e*/ 	.short	(.L_77 - .L_76)


	//   ....[0]....
.L_76:
        /*0080*/ 	.word	0x00000750


	//   ....[1]....
        /*0084*/ 	.word	0x00000b40


	//----- nvinfo : EIATTR_CRS_STACK_SIZE
	.align		4
.L_77:
        /*0088*/ 	.byte	0x04, 0x1e
        /*008a*/ 	.short	(.L_79 - .L_78)
.L_78:
        /*008c*/ 	.word	0x00000000


	//----- nvinfo : EIATTR_CBANK_PARAM_SIZE
	.align		4
.L_79:
        /*0090*/ 	.byte	0x03, 0x19
        /*0092*/ 	.short	0x0028


	//----- nvinfo : EIATTR_PARAM_CBANK
	.align		4
        /*0094*/ 	.byte	0x04, 0x0a
        /*0096*/ 	.short	(.L_81 - .L_80)
	.align		4
.L_80:
        /*0098*/ 	.word	index@(.nv.constant0.fast_variance_kernel)
        /*009c*/ 	.short	0x0380
        /*009e*/ 	.short	0x0028


	//----- nvinfo : EIATTR_SW_WAR
	.align		4
.L_81:
        /*00a0*/ 	.byte	0x04, 0x36
        /*00a2*/ 	.short	(.L_83 - .L_82)
.L_82:
        /*00a4*/ 	.word	0x00000008
.L_83:


//--------------------- .nv.info.fast_mean_kernel --------------------------
	.section	.nv.info.fast_mean_kernel,"",@"SHT_CUDA_INFO"
	.sectionflags	@""
	.align	4


	//----- nvinfo : EIATTR_CUDA_API_VERSION
	.align		4
        /*0000*/ 	.byte	0x04, 0x37
        /*0002*/ 	.short	(.L_85 - .L_84)
.L_84:
        /*0004*/ 	.word	0x00000082


	//----- nvinfo : EIATTR_KPARAM_INFO
	.align		4
.L_85:
        /*0008*/ 	.byte	0x04, 0x17
        /*000a*/ 	.short	(.L_87 - .L_86)
.L_86:
        /*000c*/ 	.word	0x00000000
        /*0010*/ 	.short	0x0004
        /*0012*/ 	.short	0x0018
        /*0014*/ 	.byte	0x00, 0xf5, 0x21, 0x00


	//----- nvinfo : EIATTR_KPARAM_INFO
	.align		4
.L_87:
        /*0018*/ 	.byte	0x04, 0x17
        /*001a*/ 	.short	(.L_89 - .L_88)
.L_88:
        /*001c*/ 	.word	0x00000000
        /*0020*/ 	.short	0x0003
        /*0022*/ 	.short	0x0010
        /*0024*/ 	.byte	0x00, 0xf0, 0x11, 0x00


	//----- nvinfo : EIATTR_KPARAM_INFO
	.align		4
.L_89:
        /*0028*/ 	.byte	0x04, 0x17
        /*002a*/ 	.short	(.L_91 - .L_90)
.L_90:
        /*002c*/ 	.word	0x00000000
        /*0030*/ 	.short	0x0002
        /*0032*/ 	.short	0x000c
        /*0034*/ 	.byte	0x00, 0xf0, 0x11, 0x00


	//----- nvinfo : EIATTR_KPARAM_INFO
	.align		4
.L_91:
        /*0038*/ 	.byte	0x04, 0x17
        /*003a*/ 	.short	(.L_93 - .L_92)
.L_92:
        /*003c*/ 	.word	0x00000000
        /*0040*/ 	.short	0x0001
        /*0042*/ 	.short	0x0008
        /*0044*/ 	.byte	0x00, 0xf0, 0x11, 0x00


	//----- nvinfo : EIATTR_KPARAM_INFO
	.align		4
.L_93:
        /*0048*/ 	.byte	0x04, 0x17
        /*004a*/ 	.short	(.L_95 - .L_94)
.L_94:
        /*004c*/ 	.word	0x00000000
        /*0050*/ 	.short	0x0000
        /*0052*/ 	.short	0x0000
        /*0054*/ 	.byte	0x00, 0xf5, 0x21, 0x00


	//----- nvinfo : EIATTR_SPARSE_MMA_MASK
	.align		4
.L_95:
        /*0058*/ 	.byte	0x03, 0x50
        /*005a*/ 	.short	0x0000


	//----- nvinfo : EIATTR_MAXREG_COUNT
	.align		4
        /*005c*/ 	.byte	0x03, 0x1b
        /*005e*/ 	.short	0x00ff


	//----- nvinfo : EIATTR_NUM_BARRIERS
	.align		4
        /*0060*/ 	.byte	0x02, 0x4c
        /*0062*/ 	.byte	0x01
	.zero		1


	//----- nvinfo : EIATTR_MERCURY_ISA_VERSION
	.align		4
        /*0064*/ 	.byte	0x03, 0x5f
        /*0066*/ 	.short	0x0101


	//----- nvinfo : EIATTR_VRC_CTA_INIT_COUNT
	.align		4
        /*0068*/ 	.byte	0x02, 0x4a
	.zero		1
	.zero		1


	//----- nvinfo : EIATTR_EXIT_INSTR_OFFSETS
	.align		4
        /*006c*/ 	.byte	0x04, 0x1c
        /*006e*/ 	.short	(.L_97 - .L_96)


	//   ....[0]....
.L_96:
        /*0070*/ 	.word	0x00000ea0


	//   ....[1]....
        /*0074*/ 	.word	0x00001290


	//----- nvinfo : EIATTR_CRS_STACK_SIZE
	.align		4
.L_97:
        /*0078*/ 	.byte	0x04, 0x1e
        /*007a*/ 	.short	(.L_99 - .L_98)
.L_98:
        /*007c*/ 	.word	0x00000000


	//----- nvinfo : EIATTR_CBANK_PARAM_SIZE
	.align		4
.L_99:
        /*0080*/ 	.byte	0x03, 0x19
        /*0082*/ 	.short	0x0020


	//----- nvinfo : EIATTR_PARAM_CBANK
	.align		4
        /*0084*/ 	.byte	0x04, 0x0a
        /*0086*/ 	.short	(.L_101 - .L_100)
	.align		4
.L_100:
        /*0088*/ 	.word	index@(.nv.constant0.fast_mean_kernel)
        /*008c*/ 	.short	0x0380
        /*008e*/ 	.short	0x0020


	//----- nvinfo : EIATTR_SW_WAR
	.align		4
.L_101:
        /*0090*/ 	.byte	0x04, 0x36
        /*0092*/ 	.short	(.L_103 - .L_102)
.L_102:
        /*0094*/ 	.word	0x00000008
.L_103:


//--------------------- .nv.info.mwa              --------------------------
	.section	.nv.info.mwa,"",@"SHT_CUDA_INFO"
	.sectionflags	@""
	.align	4


	//----- nvinfo : EIATTR_CUDA_API_VERSION
	.align		4
        /*0000*/ 	.byte	0x04, 0x37
        /*0002*/ 	.short	(.L_105 - .L_104)
.L_104:
        /*0004*/ 	.word	0x00000082


	//----- nvinfo : EIATTR_KPARAM_INFO
	.align		4
.L_105:
        /*0008*/ 	.byte	0x04, 0x17
        /*000a*/ 	.short	(.L_107 - .L_106)
.L_106:
        /*000c*/ 	.word	0x00000000
        /*0010*/ 	.short	0x0005
        /*0012*/ 	.short	0x0024
        /*0014*/ 	.byte	0x00, 0xf0, 0x11, 0x00


	//----- nvinfo : EIATTR_KPARAM_INFO
	.align		4
.L_107:
        /*0018*/ 	.byte	0x04, 0x17
        /*001a*/ 	.short	(.L_109 - .L_108)
.L_108:
        /*001c*/ 	.word	0x00000000
        /*0020*/ 	.short	0x0004
        /*0022*/ 	.short	0x0020
        /*0024*/ 	.byte	0x00, 0xf0, 0x11, 0x00


	//----- nvinfo : EIATTR_KPARAM_INFO
	.align		4
.L_109:
        /*0028*/ 	.byte	0x04, 0x17
        /*002a*/ 	.short	(.L_111 - .L_110)
.L_110:
        /*002c*/ 	.word	0x00000000
        /*0030*/ 	.short	0x0003
        /*0032*/ 	.short	0x0018
        /*0034*/ 	.byte	0x00, 0xf5, 0x21, 0x00


	//----- nvinfo : EIATTR_KPARAM_INFO
	.align		4
.L_111:
        /*0038*/ 	.byte	0x04, 0x17
        /*003a*/ 	.short	(.L_113 - .L_112)
.L_112:
        /*003c*/ 	.word	0x00000000
        /*0040*/ 	.short	0x0002
        /*0042*/ 	.short	0x0010
        /*0044*/ 	.byte	0x00, 0xf5, 0x21, 0x00


	//----- nvinfo : EIATTR_KPARAM_INFO
	.align		4
.L_113:
        /*0048*/ 	.byte	0x04, 0x17
        /*004a*/ 	.short	(.L_115 - .L_114)
.L_114:
        /*004c*/ 	.word	0x00000000
        /*0050*/ 	.short	0x0001
        /*0052*/ 	.short	0x0008
        /*0054*/ 	.byte	0x00, 0xf5, 0x21, 0x00


	//----- nvinfo : EIATTR_KPARAM_INFO
	.align		4
.L_115:
        /*0058*/ 	.byte	0x04, 0x17
        /*005a*/ 	.short	(.L_117 - .L_116)
.L_116:
        /*005c*/ 	.word	0x00000000
        /*0060*/ 	.short	0x0000
        /*0062*/ 	.short	0x0000
        /*0064*/ 	.byte	0x00, 0xf5, 0x21, 0x00


	//----- nvinfo : EIATTR_SPARSE_MMA_MASK
	.align		4
.L_117:
        /*0068*/ 	.byte	0x03, 0x50
        /*006a*/ 	.short	0x0000


	//----- nvinfo : EIATTR_MAXREG_COUNT
	.align		4
        /*006c*/ 	.byte	0x03, 0x1b
        /*006e*/ 	.short	0x00ff


	//----- nvinfo : EIATTR_MERCURY_ISA_VERSION
	.align		4
        /*0070*/ 	.byte	0x03, 0x5f
        /*0072*/ 	.short	0x0101


	//----- nvinfo : EIATTR_VRC_CTA_INIT_COUNT
	.align		4
        /*0074*/ 	.byte	0x02, 0x4a
	.zero		1
	.zero		1


	//----- nvinfo : EIATTR_EXIT_INSTR_OFFSETS
	.align		4
        /*0078*/ 	.byte	0x04, 0x1c
        /*007a*/ 	.short	(.L_119 - .L_118)


	//   ....[0]....
.L_118:
        /*007c*/ 	.word	0x00000070


	//   ....[1]....
        /*0080*/ 	.word	0x00000230


	//----- nvinfo : EIATTR_CRS_STACK_SIZE
	.align		4
.L_119:
        /*0084*/ 	.byte	0x04, 0x1e
        /*0086*/ 	.short	(.L_121 - .L_120)
.L_120:
        /*0088*/ 	.word	0x00000000


	//----- nvinfo : EIATTR_CBANK_PARAM_SIZE
	.align		4
.L_121:
        /*008c*/ 	.byte	0x03, 0x19
        /*008e*/ 	.short	0x0028


	//----- nvinfo : EIATTR_PARAM_CBANK
	.align		4
        /*0090*/ 	.byte	0x04, 0x0a
        /*0092*/ 	.short	(.L_123 - .L_122)
	.align		4
.L_122:
        /*0094*/ 	.word	index@(.nv.constant0.mwa)
        /*0098*/ 	.short	0x0380
        /*009a*/ 	.short	0x0028


	//----- nvinfo : EIATTR_SW_WAR
	.align		4
.L_123:
        /*009c*/ 	.byte	0x04, 0x36
        /*009e*/ 	.short	(.L_125 - .L_124)
.L_124:
        /*00a0*/ 	.word	0x00000008
.L_125:


//--------------------- .nv.info.std_fn           --------------------------
	.section	.nv.info.std_fn,"",@"SHT_CUDA_INFO"
	.sectionflags	@""
	.align	4


	//----- nvinfo : EIATTR_CUDA_API_VERSION
	.align		4
        /*0000*/ 	.byte	0x04, 0x37
        /*0002*/ 	.short	(.L_127 - .L_126)
.L_126:
        /*0004*/ 	.word	0x00000082


	//----- nvinfo : EIATTR_KPARAM_INFO
	.align		4
.L_127:
        /*0008*/ 	.byte	0x04, 0x17
        /*000a*/ 	.short	(.L_129 - .L_128)
.L_128:
        /*000c*/ 	.word	0x00000000
        /*0010*/ 	.short	0x0003
        /*0012*/ 	.short	0x0014
        /*0014*/ 	.byte	0x00, 0xf0, 0x11, 0x00


	//----- nvinfo : EIATTR_KPARAM_INFO
	.align		4
.L_129:
        /*0018*/ 	.byte	0x04, 0x17
        /*001a*/ 	.short	(.L_131 - .L_130)
.L_130:
        /*001c*/ 	.word	0x00000000
        /*0020*/ 	.short	0x0002
        /*0022*/ 	.short	0x0010
        /*0024*/ 	.byte	0x00, 0xf0, 0x11, 0x00


	//----- nvinfo : EIATTR_KPARAM_INFO
	.align		4
.L_131:
        /*0028*/ 	.byte	0x04, 0x17
        /*002a*/ 	.short	(.L_133 - .L_132)
.L_132:
        /*002c*/ 	.word	0x00000000
        /*0030*/ 	.short	0x0001
        /*0032*/ 	.short	0x0008
        /*0034*/ 	.byte	0x00, 0xf5, 0x21, 0x00


	//----- nvinfo : EIATTR_KPARAM_INFO
	.align		4
.L_133:
        /*0038*/ 	.byte	0x04, 0x17
        /*003a*/ 	.short	(.L_135 - .L_134)
.L_134:
        /*003c*/ 	.word	0x00000000
        /*0040*/ 	.short	0x0000
        /*0042*/ 	.short	0x0000
        /*0044*/ 	.byte	0x00, 0xf5, 0x21, 0x00


	//----- nvinfo : EIATTR_SPARSE_MMA_MASK
	.align		4
.L_135:
        /*0048*/ 	.byte	0x03, 0x50
        /*004a*/ 	.short	0x0000


	//----- nvinfo : EIATTR_MAXREG_COUNT
	.align		4
        /*004c*/ 	.byte	0x03, 0x1b
        /*004e*/ 	.short	0x00ff


	//----- nvinfo : EIATTR_MERCURY_ISA_VERSION
	.align		4
        /*0050*/ 	.byte	0x03, 0x5f
        /*0052*/ 	.short	0x0101


	//----- nvinfo : EIATTR_VRC_CTA_INIT_COUNT
	.align		4
        /*0054*/ 	.byte	0x02, 0x4a
	.zero		1
	.zero		1


	//----- nvinfo : EIATTR_EXIT_INSTR_OFFSETS
	.align		4
        /*0058*/ 	.byte	0x04, 0x1c
        /*005a*/ 	.short	(.L_137 - .L_136)


	//   ....[0]....
.L_136:
        /*005c*/ 	.word	0x00000070


	//   ....[1]....
        /*0060*/ 	.word	0x00000240


	//----- nvinfo : EIATTR_CRS_STACK_SIZE
	.align		4
.L_137:
        /*0064*/ 	.byte	0x04, 0x1e
        /*0066*/ 	.short	(.L_139 - .L_138)
.L_138:
        /*0068*/ 	.word	0x00000000


	//----- nvinfo : EIATTR_CBANK_PARAM_SIZE
	.align		4
.L_139:
        /*006c*/ 	.byte	0x03, 0x19
        /*006e*/ 	.short	0x0018


	//----- nvinfo : EIATTR_PARAM_CBANK
	.align		4
        /*0070*/ 	.byte	0x04, 0x0a
        /*0072*/ 	.short	(.L_141 - .L_140)
	.align		4
.L_140:
        /*0074*/ 	.word	index@(.nv.constant0.std_fn)
        /*0078*/ 	.short	0x0380
        /*007a*/ 	.short	0x0018


	//----- nvinfo : EIATTR_SW_WAR
	.align		4
.L_141:
        /*007c*/ 	.byte	0x04, 0x36
        /*007e*/ 	.short	(.L_143 - .L_142)
.L_142:
        /*0080*/ 	.word	0x00000008
.L_143:


//--------------------- .nv.info.var_full         --------------------------
	.section	.nv.info.var_full,"",@"SHT_CUDA_INFO"
	.sectionflags	@""
	.align	4


	//----- nvinfo : EIATTR_CUDA_API_VERSION
	.align		4
        /*0000*/ 	.byte	0x04, 0x37
        /*0002*/ 	.short	(.L_145 - .L_144)
.L_144:
        /*0004*/ 	.word	0x00000082


	//----- nvinfo : EIATTR_KPARAM_INFO
	.align		4
.L_145:
        /*0008*/ 	.byte	0x04, 0x17
        /*000a*/ 	.short	(.L_147 - .L_146)
.L_146:
        /*000c*/ 	.word	0x00000000
        /*0010*/ 	.short	0x0004
        /*0012*/ 	.short	0x001c
        /*0014*/ 	.byte	0x00, 0xf0, 0x11, 0x00


	//----- nvinfo : EIATTR_KPARAM_INFO
	.align		4
.L_147:
        /*0018*/ 	.byte	0x04, 0x17
        /*001a*/ 	.short	(.L_149 - .L_148)
.L_148:
        /*001c*/ 	.word	0x00000000
        /*0020*/ 	.short	0x0003
        /*0022*/ 	.short	0x0018
        /*0024*/ 	.byte	0x00, 0xf0, 0x11, 0x00


	//----- nvinfo : EIATTR_KPARAM_INFO
	.align		4
.L_149:
        /*0028*/ 	.byte	0x04, 0x17
        /*002a*/ 	.short	(.L_151 - .L_150)
.L_150:
        /*002c*/ 	.word	0x00000000
        /*0030*/ 	.short	0x0002
        /*0032*/ 	.short	0x0010
        /*0034*/ 	.byte	0x00, 0xf5, 0x21, 0x00


	//----- nvinfo : EIATTR_KPARAM_INFO
	.align		4
.L_151:
        /*0038*/ 	.byte	0x04, 0x17
        /*003a*/ 	.short	(.L_153 - .L_152)
.L_152:
        /*003c*/ 	.word	0x00000000
        /*0040*/ 	.short	0x0001
        /*0042*/ 	.short	0x0008
        /*0044*/ 	.byte	0x00, 0xf5, 0x21, 0x00


	//----- nvinfo : EIATTR_KPARAM_INFO
	.align		4
.L_153:
        /*0048*/ 	.byte	0x04, 0x17
        /*004a*/ 	.short	(.L_155 - .L_154)
.L_154:
        /*004c*/ 	.word	0x00000000
        /*0050*/ 	.short	0x0000
        /*0052*/ 	.short	0x0000
        /*0054*/ 	.byte	0x00, 0xf5, 0x21, 0x00


	//----- nvinfo : EIATTR_SPARSE_MMA_MASK
	.align		4
.L_155:
        /*0058*/ 	.byte	0x03, 0x50
        /*005a*/ 	.short	0x0000


	//----- nvinfo : EIATTR_MAXREG_COUNT
	.align		4
        /*005c*/ 	.byte	0x03, 0x1b
        /*005e*/ 	.short	0x00ff


	//----- nvinfo : EIATTR_MERCURY_ISA_VERSION
	.align		4
        /*0060*/ 	.byte	0x03, 0x5f
        /*0062*/ 	.short	0x0101


	//----- nvinfo : EIATTR_VRC_CTA_INIT_COUNT
	.align		4
        /*0064*/ 	.byte	0x02, 0x4a
	.zero		1
	.zero		1


	//----- nvinfo : EIATTR_EXIT_INSTR_OFFSETS
	.align		4
        /*0068*/ 	.byte	0x04, 0x1c
        /*006a*/ 	.short	(.L_157 - .L_156)


	//   ....[0]....
.L_156:
        /*006c*/ 	.word	0x00000070


	//   ....[1]....
        /*0070*/ 	.word	0x00000230


	//   ....[2]....
        /*0074*/ 	.word	0x00001370


	//----- nvinfo : EIATTR_CRS_STACK_SIZE
	.align		4
.L_157:
        /*0078*/ 	.byte	0x04, 0x1e
        /*007a*/ 	.short	(.L_159 - .L_158)
.L_158:
        /*007c*/ 	.word	0x00000000


	//----- nvinfo : EIATTR_CBANK_PARAM_SIZE
	.align		4
.L_159:
        /*0080*/ 	.byte	0x03, 0x19
        /*0082*/ 	.short	0x0020


	//----- nvinfo : EIATTR_PARAM_CBANK
	.align		4
        /*0084*/ 	.byte	0x04, 0x0a
        /*0086*/ 	.short	(.L_161 - .L_160)
	.align		4
.L_160:
        /*0088*/ 	.word	index@(.nv.constant0.var_full)
        /*008c*/ 	.short	0x0380
        /*008e*/ 	.short	0x0020


	//----- nvinfo : EIATTR_SW_WAR
	.align		4
.L_161:
        /*0090*/ 	.byte	0x04, 0x36
        /*0092*/ 	.short	(.L_163 - .L_162)
.L_162:
        /*0094*/ 	.word	0x00000008
.L_163:


//--------------------- .nv.info.var_cov          --------------------------
	.section	.nv.info.var_cov,"",@"SHT_CUDA_INFO"
	.sectionflags	@""
	.align	4


	//----- nvinfo : EIATTR_CUDA_API_VERSION
	.align		4
        /*0000*/ 	.byte	0x04, 0x37
        /*0002*/ 	.short	(.L_165 - .L_164)
.L_164:
        /*0004*/ 	.word	0x00000082


	//----- nvinfo : EIATTR_KPARAM_INFO
	.align		4
.L_165:
        /*0008*/ 	.byte	0x04, 0x17
        /*000a*/ 	.short	(.L_167 - .L_166)
.L_166:
        /*000c*/ 	.word	0x00000000
        /*0010*/ 	.short	0x0006
        /*0012*/ 	.short	0x0024
        /*0014*/ 	.byte	0x00, 0xf0, 0x11, 0x00


	//----- nvinfo : EIATTR_KPARAM_INFO
	.align		4
.L_167:
        /*0018*/ 	.byte	0x04, 0x17
        /*001a*/ 	.short	(.L_169 - .L_168)
.L_168:
        /*001c*/ 	.word	0x00000000
        /*0020*/ 	.short	0x0005
        /*0022*/ 	.short	0x0020
        /*0024*/ 	.byte	0x00, 0xf0, 0x11, 0x00


	//----- nvinfo : EIATTR_KPARAM_INFO
	.align		4
.L_169:
        /*0028*/ 	.byte	0x04, 0x17
        /*002a*/ 	.short	(.L_171 - .L_170)
.L_170:
        /*002c*/ 	.word	0x00000000
        /*0030*/ 	.short	0x0004
        /*0032*/ 	.short	0x001c
        /*0034*/ 	.byte	0x00, 0xf0, 0x11, 0x00


	//----- nvinfo : EIATTR_KPARAM_INFO
	.align		4
.L_171:
        /*0038*/ 	.byte	0x04, 0x17
        /*003a*/ 	.short	(.L_173 - .L_172)
.L_172:
        /*003c*/ 	.word	0x00000000
        /*0040*/ 	.short	0x0003
        /*0042*/ 	.short	0x0018
        /*0044*/ 	.byte	0x00, 0xf0, 0x11, 0x00


	//----- nvinfo : EIATTR_KPARAM_INFO
	.align		4
.L_173:
        /*0048*/ 	.byte	0x04, 0x17
        /*004a*/ 	.short	(.L_175 - .L_174)
.L_174:
        /*004c*/ 	.word	0x00000000
        /*0050*/ 	.short	0x0002
        /*0052*/ 	.short	0x0010
        /*0054*/ 	.byte	0x00, 0xf5, 0x21, 0x00


	//----- nvinfo : EIATTR_KPARAM_INFO
	.align		4
.L_175:
        /*0058*/ 	.byte	0x04, 0x17
        /*005a*/ 	.short	(.L_177 - .L_176)
.L_176:
        /*005c*/ 	.word	0x00000000
        /*0060*/ 	.short	0x0001
        /*0062*/ 	.short	0x0008
        /*0064*/ 	.byte	0x00, 0xf5, 0x21, 0x00


	//----- nvinfo : EIATTR_KPARAM_INFO
	.align		4
.L_177:
        /*0068*/ 	.byte	0x04, 0x17
        /*006a*/ 	.short	(.L_179 - .L_178)
.L_178:
        /*006c*/ 	.word	0x00000000
        /*0070*/ 	.short	0x0000
        /*0072*/ 	.short	0x0000
        /*0074*/ 	.byte	0x00, 0xf5, 0x21, 0x00


	//----- nvinfo : EIATTR_SPARSE_MMA_MASK
	.align		4
.L_179:
        /*0078*/ 	.byte	0x03, 0x50
        /*007a*/ 	.short	0x0000


	//----- nvinfo : EIATTR_MAXREG_COUNT
	.align		4
        /*007c*/ 	.byte	0x03, 0x1b
        /*007e*/ 	.short	0x00ff


	//----- nvinfo : EIATTR_MERCURY_ISA_VERSION
	.align		4
        /*0080*/ 	.byte	0x03, 0x5f
        /*0082*/ 	.short	0x0101


	//----- nvinfo : EIATTR_VRC_CTA_INIT_COUNT
	.align		4
        /*0084*/ 	.byte	0x02, 0x4a
	.zero		1
	.zero		1


	//----- nvinfo : EIATTR_EXIT_INSTR_OFFSETS
	.align		4
        /*0088*/ 	.byte	0x04, 0x1c
        /*008a*/ 	.short	(.L_181 - .L_180)


	//   ....[0]....
.L_180:
        /*008c*/ 	.word	0x00000070


	//   ....[1]....
        /*0090*/ 	.word	0x00000240


	//   ....[2]....
        /*0094*/ 	.word	0x00001e30


	//   ....[3]....
        /*0098*/ 	.word	0x00001f60


	//   ....[4]....
        /*009c*/ 	.word	0x00002090


	//----- nvinfo : EIATTR_CRS_STACK_SIZE
	.align		4
.L_181:
        /*00a0*/ 	.byte	0x04, 0x1e
        /*00a2*/ 	.short	(.L_183 - .L_182)
.L_182:
        /*00a4*/ 	.word	0x00000000


	//----- nvinfo : EIATTR_CBANK_PARAM_SIZE
	.align		4
.L_183:
        /*00a8*/ 	.byte	0x03, 0x19
        /*00aa*/ 	.short	0x0028


	//----- nvinfo : EIATTR_PARAM_CBANK
	.align		4
        /*00ac*/ 	.byte	0x04, 0x0a
        /*00ae*/ 	.short	(.L_185 - .L_184)
	.align		4
.L_184:
        /*00b0*/ 	.word	index@(.nv.constant0.var_cov)
        /*00b4*/ 	.short	0x0380
        /*00b6*/ 	.short	0x0028


	//----- nvinfo : EIATTR_SW_WAR
	.align		4
.L_185:
        /*00b8*/ 	.byte	0x04, 0x36
        /*00ba*/ 	.short	(.L_187 - .L_186)
.L_186:
        /*00bc*/ 	.word	0x00000008
.L_187:


//--------------------- .nv.info.mean_full        --------------------------
	.section	.nv.info.mean_full,"",@"SHT_CUDA_INFO"
	.sectionflags	@""
	.align	4


	//----- nvinfo : EIATTR_CUDA_API_VERSION
	.align		4
        /*0000*/ 	.byte	0x04, 0x37
        /*0002*/ 	.short	(.L_189 - .L_188)
.L_188:
        /*0004*/ 	.word	0x00000082


	//----- nvinfo : EIATTR_KPARAM_INFO
	.align		4
.L_189:
        /*0008*/ 	.byte	0x04, 0x17
        /*000a*/ 	.short	(.L_191 - .L_190)
.L_190:
        /*000c*/ 	.word	0x00000000
        /*0010*/ 	.short	0x0003
        /*0012*/ 	.short	0x0014
        /*0014*/ 	.byte	0x00, 0xf0, 0x11, 0x00


	//----- nvinfo : EIATTR_KPARAM_INFO
	.align		4
.L_191:
        /*0018*/ 	.byte	0x04, 0x17
        /*001a*/ 	.short	(.L_193 - .L_192)
.L_192:
        /*001c*/ 	.word	0x00000000
        /*0020*/ 	.short	0x0002
        /*0022*/ 	.short	0x0010
        /*0024*/ 	.byte	0x00, 0xf0, 0x11, 0x00


	//----- nvinfo : EIATTR_KPARAM_INFO
	.align		4
.L_193:
        /*0028*/ 	.byte	0x04, 0x17
        /*002a*/ 	.short	(.L_195 - .L_194)
.L_194:
        /*002c*/ 	.word	0x00000000
        /*0030*/ 	.short	0x0001
        /*0032*/ 	.short	0x0008
        /*0034*/ 	.byte	0x00, 0xf5, 0x21, 0x00


	//----- nvinfo : EIATTR_KPARAM_INFO
	.align		4
.L_195:
        /*0038*/ 	.byte	0x04, 0x17
        /*003a*/ 	.short	(.L_197 - .L_196)
.L_196:
        /*003c*/ 	.word	0x00000000
        /*0040*/ 	.short	0x0000
        /*0042*/ 	.short	0x0000
        /*0044*/ 	.byte	0x00, 0xf5, 0x21, 0x00


	//----- nvinfo : EIATTR_SPARSE_MMA_MASK
	.align		4
.L_197:
        /*0048*/ 	.byte	0x03, 0x50
        /*004a*/ 	.short	0x0000


	//----- nvinfo : EIATTR_MAXREG_COUNT
	.align		4
        /*004c*/ 	.byte	0x03, 0x1b
        /*004e*/ 	.short	0x00ff


	//----- nvinfo : EIATTR_MERCURY_ISA_VERSION
	.align		4
        /*0050*/ 	.byte	0x03, 0x5f
        /*0052*/ 	.short	0x0101


	//----- nvinfo : EIATTR_VRC_CTA_INIT_COUNT
	.align		4
        /*0054*/ 	.byte	0x02, 0x4a
	.zero		1
	.zero		1


	//----- nvinfo : EIATTR_EXIT_INSTR_OFFSETS
	.align		4
        /*0058*/ 	.byte	0x04, 0x1c
        /*005a*/ 	.short	(.L_199 - .L_198)


	//   ....[0]....
.L_198:
        /*005c*/ 	.word	0x00000070


	//   ....[1]....
        /*0060*/ 	.word	0x00000ad0


	//   ....[2]....
        /*0064*/ 	.word	0x00000c10


	//----- nvinfo : EIATTR_CRS_STACK_SIZE
	.align		4
.L_199:
        /*0068*/ 	.byte	0x04, 0x1e
        /*006a*/ 	.short	(.L_201 - .L_200)
.L_200:
        /*006c*/ 	.word	0x00000000


	//----- nvinfo : EIATTR_CBANK_PARAM_SIZE
	.align		4
.L_201:
        /*0070*/ 	.byte	0x03, 0x19
        /*0072*/ 	.short	0x0018


	//----- nvinfo : EIATTR_PARAM_CBANK
	.align		4
        /*0074*/ 	.byte	0x04, 0x0a
        /*0076*/ 	.short	(.L_203 - .L_202)
	.align		4
.L_202:
        /*0078*/ 	.word	index@(.nv.constant0.mean_full)
        /*007c*/ 	.short	0x0380
        /*007e*/ 	.short	0x0018


	//----- nvinfo : EIATTR_SW_WAR
	.align		4
.L_203:
        /*0080*/ 	.byte	0x04, 0x36
        /*0082*/ 	.short	(.L_205 - .L_204)
.L_204:
        /*0084*/ 	.word	0x00000008
.L_205:


//--------------------- .nv.info.mean_cov         --------------------------
	.section	.nv.info.mean_cov,"",@"SHT_CUDA_INFO"
	.sectionflags	@""
	.align	4


	//----- nvinfo : EIATTR_CUDA_API_VERSION
	.align		4
        /*0000*/ 	.byte	0x04, 0x37
        /*0002*/ 	.short	(.L_207 - .L_206)
.L_206:
        /*0004*/ 	.word	0x00000082


	//----- nvinfo : EIATTR_KPARAM_INFO
	.align		4
.L_207:
        /*0008*/ 	.byte	0x04, 0x17
        /*000a*/ 	.short	(.L_209 - .L_208)
.L_208:
        /*000c*/ 	.word	0x00000000
        /*0010*/ 	.short	0x0005
        /*0012*/ 	.short	0x001c
        /*0014*/ 	.byte	0x00, 0xf0, 0x11, 0x00


	//----- nvinfo : EIATTR_KPARAM_INFO
	.align		4
.L_209:
        /*0018*/ 	.byte	0x04, 0x17
        /*001a*/ 	.short	(.L_211 - .L_210)
.L_210:
        /*001c*/ 	.word	0x00000000
        /*0020*/ 	.short	0x0004
        /*0022*/ 	.short	0x0018
        /*0024*/ 	.byte	0x00, 0xf0, 0x11, 0x00


	//----- nvinfo : EIATTR_KPARAM_INFO
	.align		4
.L_211:
        /*0028*/ 	.byte	0x04, 0x17
        /*002a*/ 	.short	(.L_213 - .L_212)
.L_212:
        /*002c*/ 	.word	0x00000000
        /*0030*/ 	.short	0x0003
        /*0032*/ 	.short	0x0014
        /*0034*/ 	.byte	0x00, 0xf0, 0x11, 0x00


	//----- nvinfo : EIATTR_KPARAM_INFO
	.align		4
.L_213:
        /*0038*/ 	.byte	0x04, 0x17
        /*003a*/ 	.short	(.L_215 - .L_214)
.L_214:
        /*003c*/ 	.word	0x00000000
        /*0040*/ 	.short	0x0002
        /*0042*/ 	.short	0x0010
        /*0044*/ 	.byte	0x00, 0xf0, 0x11, 0x00


	//----- nvinfo : EIATTR_KPARAM_INFO
	.align		4
.L_215:
        /*0048*/ 	.byte	0x04, 0x17
        /*004a*/ 	.short	(.L_217 - .L_216)
.L_216:
        /*004c*/ 	.word	0x00000000
        /*0050*/ 	.short	0x0001
        /*0052*/ 	.short	0x0008
        /*0054*/ 	.byte	0x00, 0xf5, 0x21, 0x00


	//----- nvinfo : EIATTR_KPARAM_INFO
	.align		4
.L_217:
        /*0058*/ 	.byte	0x04, 0x17
        /*005a*/ 	.short	(.L_219 - .L_218)
.L_218:
        /*005c*/ 	.word	0x00000000
        /*0060*/ 	.short	0x0000
        /*0062*/ 	.short	0x0000
        /*0064*/ 	.byte	0x00, 0xf5, 0x21, 0x00


	//----- nvinfo : EIATTR_SPARSE_MMA_MASK
	.align		4
.L_219:
        /*0068*/ 	.byte	0x03, 0x50
        /*006a*/ 	.short	0x0000


	//----- nvinfo : EIATTR_MAXREG_COUNT
	.align		4
        /*006c*/ 	.byte	0x03, 0x1b
        /*006e*/ 	.short	0x00ff


	//----- nvinfo : EIATTR_MERCURY_ISA_VERSION
	.align		4
        /*0070*/ 	.byte	0x03, 0x5f
        /*0072*/ 	.short	0x0101


	//----- nvinfo : EIATTR_VRC_CTA_INIT_COUNT
	.align		4
        /*0074*/ 	.byte	0x02, 0x4a
	.zero		1
	.zero		1


	//----- nvinfo : EIATTR_EXIT_INSTR_OFFSETS
	.align		4
        /*0078*/ 	.byte	0x04, 0x1c
        /*007a*/ 	.short	(.L_221 - .L_220)


	//   ....[0]....
.L_220:
        /*007c*/ 	.word	0x00000070


	//   ....[1]....
        /*0080*/ 	.word	0x00000a50


	//   ....[2]....
        /*0084*/ 	.word	0x00000b80


	//   ....[3]....
        /*0088*/ 	.word	0x00000cb0


	//   ....[4]....
        /*008c*/ 	.word	0x00000de0


	//----- nvinfo : EIATTR_CRS_STACK_SIZE
	.align		4
.L_221:
        /*0090*/ 	.byte	0x04, 0x1e
        /*0092*/ 	.short	(.L_223 - .L_222)
.L_222:
        /*0094*/ 	.word	0x00000000


	//----- nvinfo : EIATTR_CBANK_PARAM_SIZE
	.align		4
.L_223:
        /*0098*/ 	.byte	0x03, 0x19
        /*009a*/ 	.short	0x0020


	//----- nvinfo : EIATTR_PARAM_CBANK
	.align		4
        /*009c*/ 	.byte	0x04, 0x0a
        /*009e*/ 	.short	(.L_225 - .L_224)
	.align		4
.L_224:
        /*00a0*/ 	.word	index@(.nv.constant0.mean_cov)
        /*00a4*/ 	.short	0x0380
        /*00a6*/ 	.short	0x0020


	//----- nvinfo : EIATTR_SW_WAR
	.align		4
.L_225:
        /*00a8*/ 	.byte	0x04, 0x36
        /*00aa*/ 	.short	(.L_227 - .L_226)
.L_226:
        /*00ac*/ 	.word	0x00000008
.L_227:


//--------------------- .nv.callgraph             --------------------------
	.section	.nv.callgraph,"",@"SHT_CUDA_CALLGRAPH"
	.align	4
	.sectionentsize	8
	.align		4
        /*0000*/ 	.word	0x00000000
	.align		4
        /*0004*/ 	.word	0xffffffff
	.align		4
        /*0008*/ 	.word	0x00000000
	.align		4
        /*000c*/ 	.word	0xfffffffe
	.align		4
        /*0010*/ 	.word	0x00000000
	.align		4
        /*0014*/ 	.word	0xfffffffd
	.align		4
        /*0018*/ 	.word	0x00000000
	.align		4
        /*001c*/ 	.word	0xfffffffc


//--------------------- .text.fast_variance_kernel --------------------------
	.section	.text.fast_variance_kernel,"ax",@progbits
	.align	128
        .global         fast_variance_kernel
        .type           fast_variance_kernel,@function
        .size           fast_variance_kernel,(.L_x_177 - fast_variance_kernel)
        .other          fast_variance_kernel,@"STO_CUDA_ENTRY STV_DEFAULT"
fast_variance_kernel:
.text.fast_variance_kernel:
[----:B------:R-:W-:Y:S01]  /*0000*/  LDC R1, c[0x0][0x37c] ;  /* 0x0000df00ff017b82 */ /* 0x000fe20000000800 */
[----:B------:R-:W0:Y:S07]  /*0010*/  S2R R0, SR_TID.X ;  /* 0x0000000000007919 */ /* 0x000e2e0000002100 */
[----:B------:R-:W1:Y:S01]  /*0020*/  S2UR UR6, SR_CgaCtaId ;  /* 0x00000000000679c3 */ /* 0x000e620000008800 */
[----:B------:R-:W-:Y:S01]  /*0030*/  UMOV UR4, 0x400 ;  /* 0x0000040000047882 */ /* 0x000fe20000000000 */
[----:B------:R-:W2:Y:S01]  /*0040*/  LDCU UR7, c[0x0][0x398] ;  /* 0x00007300ff0777ac */ /* 0x000ea20008000800 */
[----:B------:R-:W3:Y:S01]  /*0050*/  S2R R8, SR_CTAID.X ;  /* 0x0000000000087919 */ /* 0x000ee20000002500 */
[----:B------:R-:W4:Y:S01]  /*0060*/  LDCU.64 UR8, c[0x0][0x358] ;  /* 0x00006b00ff0877ac */ /* 0x000f220008000a00 */
[----:B--2---:R-:W-:-:S02]  /*0070*/  UISETP.GE.AND UP0, UPT, UR7, 0x1, UPT ;  /* 0x000000010700788c */ /* 0x004fc4000bf06270 */
[----:B-1----:R-:W-:Y:S01]  /*0080*/  ULEA UR6, UR6, UR4, 0x18 ;  /* 0x0000000406067291 */ /* 0x002fe2000f8ec0ff */
[----:B------:R-:W1:Y:S05]  /*0090*/  LDCU UR4, c[0x0][0x390] ;  /* 0x00007200ff0477ac */ /* 0x000e6a0008000800 */
[----:B0-----:R-:W-:-:S05]  /*00a0*/  LEA R6, R0, UR6, 0x2 ;  /* 0x0000000600067c11 */ /* 0x001fca000f8e10ff */
[----:B------:R0:W-:Y:S01]  /*00b0*/  STS [R6], RZ ;  /* 0x000000ff06007388 */ /* 0x0001e20000000800 */
[----:B-1----:R-:W-:-:S09]  /*00c0*/  UISETP.LT.OR UP0, UPT, UR4, 0x1, !UP0 ;  /* 0x000000010400788c */ /* 0x002fd2000c701670 */
[----:B0--34-:R-:W-:Y:S05]  /*00d0*/  BRA.U UP0, `(.L_x_0) ;  /* 0x0000000500947547 */ /* 0x019fea000b800000 */
[----:B------:R-:W0:Y:S01]  /*00e0*/  LDC.64 R2, c[0x0][0x388] ;  /* 0x0000e200ff027b82 */ /* 0x000e220000000a00 */
[----:B------:R-:W-:Y:S01]  /*00f0*/  HFMA2 R7, -RZ, RZ, 0, 0 ;  /* 0x00000000ff077431 */ /* 0x000fe200000001ff */
[----:B------:R-:W-:Y:S01]  /*0100*/  UMOV UR4, URZ ;  /* 0x000000ff00047c82 */ /* 0x000fe20008000000 */
[----:B0-----:R-:W-:-:S07]  /*0110*/  IMAD.WIDE.U32 R2, R8, 0x4, R2 ;  /* 0x0000000408027825 */ /* 0x001fce00078e0002 */
.L_x_5:
[----:B------:R-:W0:Y:S01]  /*0120*/  LDC.64 R10, c[0x0][0x390] ;  /* 0x0000e400ff0a7b82 */ /* 0x000e220000000a00 */
[----:B------:R-:W1:Y:S01]  /*0130*/  LDCU UR5, c[0x0][0x398] ;  /* 0x00007300ff0577ac */ /* 0x000e620008000800 */
[----:B------:R-:W-:Y:S01]  /*0140*/  MOV R9, R0 ;  /* 0x0000000000097202 */ /* 0x000fe20000000f00 */
[----:B------:R-:W2:Y:S05]  /*0150*/  LDCU UR7, c[0x0][0x398] ;  /* 0x00007300ff0777ac */ /* 0x000eaa0008000800 */
[----:B---3--:R-:W3:Y:S01]  /*0160*/  LDC.64 R4, c[0x0][0x380] ;  /* 0x0000e000ff047b82 */ /* 0x008ee20000000a00 */
[----:B0-----:R-:W-:Y:S01]  /*0170*/  IMAD R11, R11, UR4, R8 ;  /* 0x000000040b0b7c24 */ /* 0x001fe2000f8e0208 */
[----:B------:R-:W-:-:S03]  /*0180*/  UIADD3 UR4, UPT, UPT, UR4, 0x1, URZ ;  /* 0x0000000104047890 */ /* 0x000fc6000fffe0ff */
[----:B-1----:R-:W-:Y:S01]  /*0190*/  IMAD R11, R11, UR5, R0 ;  /* 0x000000050b0b7c24 */ /* 0x002fe2000f8e0200 */
[----:B------:R-:W-:Y:S02]  /*01a0*/  UMOV UR5, URZ ;  /* 0x000000ff00057c82 */ /* 0x000fe40008000000 */
[----:B--2---:R-:W-:-:S13]  /*01b0*/  ISETP.NE.AND P0, PT, R10, UR4, PT ;  /* 0x000000040a007c0c */ /* 0x004fda000bf05270 */
.L_x_4:
[----:B------:R-:W-:Y:S01]  /*01c0*/  ISETP.GE.AND P1, PT, R9, UR7, PT ;  /* 0x0000000709007c0c */ /* 0x000fe2000bf26270 */
[----:B------:R-:W-:Y:S01]  /*01d0*/  UIADD3 UR5, UPT, UPT, UR5, 0x400, URZ ;  /* 0x0000040005057890 */ /* 0x000fe2000fffe0ff */
[----:B------:R-:W-:Y:S01]  /*01e0*/  BSSY.RECONVERGENT B0, `(.L_x_1) ;  /* 0x000004e000007945 */ /* 0x000fe20003800200 */
[----:B------:R-:W-:Y:S02]  /*01f0*/  HFMA2 R14, -RZ, RZ, 0, 0 ;  /* 0x00000000ff0e7431 */ /* 0x000fe400000001ff */
[----:B------:R-:W-:-:S08]  /*0200*/  UISETP.GE.AND UP0, UPT, UR5, UR7, UPT ;  /* 0x000000070500728c */ /* 0x000fd0000bf06270 */
[----:B------:R-:W-:Y:S05]  /*0210*/  @P1 BRA `(.L_x_2) ;  /* 0x0000000400281947 */ /* 0x000fea0003800000 */
[----:B---3--:R-:W-:Y:S01]  /*0220*/  IMAD.WIDE R12, R11, 0x4, R4 ;  /* 0x000000040b0c7825 */ /* 0x008fe200078e0204 */
[----:B------:R-:W2:Y:S04]  /*0230*/  LDG.E R15, desc[UR8][R2.64] ;  /* 0x00000008020f7981 */ /* 0x000ea8000c1e1900 */
[----:B------:R-:W2:Y:S01]  /*0240*/  LDG.E R10, desc[UR8][R12.64] ;  /* 0x000000080c0a7981 */ /* 0x000ea2000c1e1900 */
[----:B------:R-:W-:Y:S01]  /*0250*/  MOV R14, 0x3f800000 ;  /* 0x3f800000000e7802 */ /* 0x000fe20000000f00 */
[----:B--2---:R-:W-:-:S05]  /*0260*/  FADD R10, R10, -R15 ;  /* 0x8000000f0a0a7221 */ /* 0x004fca0000000000 */
[----:B------:R-:W-:-:S13]  /*0270*/  FSETP.NEU.AND P1, PT, R10, 1, PT ;  /* 0x3f8000000a00780b */ /* 0x000fda0003f2d000 */
[----:B------:R-:W-:Y:S05]  /*0280*/  @!P1 BRA `(.L_x_2) ;  /* 0x00000004000c9947 */ /* 0x000fea0003800000 */
[----:B------:R-:W-:-:S13]  /*0290*/  FSETP.NAN.AND P1, PT, |R10|, |R10|, PT ;  /* 0x4000000a0a00720b */ /* 0x000fda0003f28200 */
[----:B------:R-:W-:Y:S05]  /*02a0*/  @P1 BRA `(.L_x_3) ;  /* 0x0000000400001947 */ /* 0x000fea0003800000 */
[C---:B------:R-:W-:Y:S01]  /*02b0*/  FMUL R13, |R10|.reuse, 16777216 ;  /* 0x4b8000000a0d7820 */ /* 0x040fe20000400200 */
[C---:B------:R-:W-:Y:S02]  /*02c0*/  FSETP.GEU.AND P1, PT, |R10|.reuse, 1.175494350822287508e-38, PT ;  /* 0x008000000a00780b */ /* 0x040fe40003f2e200 */
[----:B------:R-:W-:Y:S02]  /*02d0*/  MOV R19, 0x3a2c32e4 ;  /* 0x3a2c32e400137802 */ /* 0x000fe40000000f00 */
[----:B------:R-:W-:Y:S02]  /*02e0*/  FSEL R13, R13, |R10|, !P1 ;  /* 0x4000000a0d0d7208 */ /* 0x000fe40004800000 */
[----:B------:R-:W-:Y:S02]  /*02f0*/  FSEL R16, RZ, -24, P1 ;  /* 0xc1c00000ff107808 */ /* 0x000fe40000800000 */
[----:B------:R-:W-:Y:S02]  /*0300*/  IADD3 R12, PT, PT, R13, -0x3f3504f3, RZ ;  /* 0xc0cafb0d0d0c7810 */ /* 0x000fe40007ffe0ff */
[----:B------:R-:W-:-:S02]  /*0310*/  FSETP.NEU.AND P4, PT, R10, RZ, PT ;  /* 0x000000ff0a00720b */ /* 0x000fc40003f8d000 */
[----:B------:R-:W-:-:S04]  /*0320*/  LOP3.LUT R12, R12, 0xff800000, RZ, 0xc0, !PT ;  /* 0xff8000000c0c7812 */ /* 0x000fc800078ec0ff */
[----:B------:R-:W-:-:S05]  /*0330*/  IADD3 R13, PT, PT, R13, -R12, RZ ;  /* 0x8000000c0d0d7210 */ /* 0x000fca0007ffe0ff */
[C---:B------:R-:W-:Y:S01]  /*0340*/  FADD R14, R13.reuse, 1 ;  /* 0x3f8000000d0e7421 */ /* 0x040fe20000000000 */
[----:B------:R-:W-:Y:S01]  /*0350*/  FADD R17, R13, -1 ;  /* 0xbf8000000d117421 */ /* 0x000fe20000000000 */
[----:B------:R-:W-:-:S03]  /*0360*/  I2FP.F32.S32 R13, R12 ;  /* 0x0000000c000d7245 */ /* 0x000fc60000201400 */
[----:B------:R-:W-:Y:S01]  /*0370*/  FADD R15, R17, R17 ;  /* 0x00000011110f7221 */ /* 0x000fe20000000000 */
[----:B------:R-:W0:Y:S03]  /*0380*/  MUFU.RCP R14, R14 ;  /* 0x0000000e000e7308 */ /* 0x000e260000001000 */
[----:B0-----:R-:W-:Y:S01]  /*0390*/  FMUL R12, R14, R15 ;  /* 0x0000000f0e0c7220 */ /* 0x001fe20000400000 */
[----:B------:R-:W-:-:S03]  /*03a0*/  FFMA R15, R13, 1.1920928955078125e-07, R16 ;  /* 0x340000000d0f7823 */ /* 0x000fc60000000010 */
[----:B------:R-:W-:Y:S01]  /*03b0*/  FADD R18, R17, -R12 ;  /* 0x8000000c11127221 */ /* 0x000fe20000000000 */
[CC--:B------:R-:W-:Y:S01]  /*03c0*/  FMUL R16, R12.reuse, R12.reuse ;  /* 0x0000000c0c107220 */ /* 0x0c0fe20000400000 */
[----:B------:R-:W-:Y:S02]  /*03d0*/  FFMA R13, R12, 1.4426950216293334961, R15 ;  /* 0x3fb8aa3b0c0d7823 */ /* 0x000fe4000000000f */
[----:B------:R-:W-:Y:S01]  /*03e0*/  FADD R18, R18, R18 ;  /* 0x0000001212127221 */ /* 0x000fe20000000000 */
[C---:B------:R-:W-:Y:S01]  /*03f0*/  FFMA R19, R16.reuse, R19, 0.0032181653659790754318 ;  /* 0x3b52e7db10137423 */ /* 0x040fe20000000013 */
[----:B------:R-:W-:Y:S02]  /*0400*/  FADD R15, R15, -R13 ;  /* 0x8000000d0f0f7221 */ /* 0x000fe40000000000 */
[----:B------:R-:W-:Y:S01]  /*0410*/  FFMA R17, R17, -R12, R18 ;  /* 0x8000000c11117223 */ /* 0x000fe20000000012 */
[----:B------:R-:W-:Y:S01]  /*0420*/  FFMA R19, R16, R19, 0.018033718690276145935 ;  /* 0x3c93bb7310137423 */ /* 0x000fe20000000013 */
[----:B------:R-:W-:-:S02]  /*0430*/  FFMA R18, R12, 1.4426950216293334961, R15 ;  /* 0x3fb8aa3b0c127823 */ /* 0x000fc4000000000f */
[----:B------:R-:W-:Y:S01]  /*0440*/  FMUL R17, R14, R17 ;  /* 0x000000110e117220 */ /* 0x000fe20000400000 */
[----:B------:R-:W-:-:S03]  /*0450*/  FFMA R19, R16, R19, 0.12022458761930465698 ;  /* 0x3df6384f10137423 */ /* 0x000fc60000000013 */
[----:B------:R-:W-:Y:S01]  /*0460*/  FFMA R15, R17, 1.4426950216293334961, R18 ;  /* 0x3fb8aa3b110f7823 */ /* 0x000fe20000000012 */
[----:B------:R-:W-:-:S03]  /*0470*/  FMUL R19, R16, R19 ;  /* 0x0000001310137220 */ /* 0x000fc60000400000 */
[----:B------:R-:W-:Y:S01]  /*0480*/  FFMA R16, R12, 1.9251366722983220825e-08, R15 ;  /* 0x32a55e340c107823 */ /* 0x000fe2000000000f */
[----:B------:R-:W-:-:S04]  /*0490*/  FMUL R14, R19, 3 ;  /* 0x40400000130e7820 */ /* 0x000fc80000400000 */
[----:B------:R-:W-:Y:S01]  /*04a0*/  FFMA R14, R17, R14, R16 ;  /* 0x0000000e110e7223 */ /* 0x000fe20000000010 */
[----:B------:R-:W-:-:S03]  /*04b0*/  HFMA2 R16, -RZ, RZ, 0.64013671875, -15.109375 ;  /* 0x391fcb8eff107431 */ /* 0x000fc600000001ff */
[----:B------:R-:W-:-:S04]  /*04c0*/  FFMA R14, R12, R19, R14 ;  /* 0x000000130c0e7223 */ /* 0x000fc8000000000e */
[----:B------:R-:W-:-:S04]  /*04d0*/  FADD R15, R13, R14 ;  /* 0x0000000e0d0f7221 */ /* 0x000fc80000000000 */
[----:B------:R-:W-:Y:S01]  /*04e0*/  FMUL R12, R15, 2 ;  /* 0x400000000f0c7820 */ /* 0x000fe20000400000 */
[----:B------:R-:W-:-:S03]  /*04f0*/  FADD R13, -R13, R15 ;  /* 0x0000000f0d0d7221 */ /* 0x000fc60000000100 */
[----:B------:R-:W0:Y:S01]  /*0500*/  FRND R17, R12 ;  /* 0x0000000c00117307 */ /* 0x000e220000201000 */
[----:B------:R-:W-:Y:S01]  /*0510*/  FADD R14, R14, -R13 ;  /* 0x8000000d0e0e7221 */ /* 0x000fe20000000000 */
[----:B------:R-:W-:Y:S01]  /*0520*/  FFMA R15, R15, 2, -R12 ;  /* 0x400000000f0f7823 */ /* 0x000fe2000000080c */
[C---:B------:R-:W-:Y:S02]  /*0530*/  FSETP.GT.AND P2, PT, |R12|.reuse, 152, PT ;  /* 0x431800000c00780b */ /* 0x040fe40003f44200 */
[----:B------:R-:W-:Y:S01]  /*0540*/  FSETP.GEU.AND P3, PT, R12, RZ, PT ;  /* 0x000000ff0c00720b */ /* 0x000fe20003f6e000 */
[----:B------:R-:W-:Y:S02]  /*0550*/  FFMA R14, R14, 2, R15 ;  /* 0x400000000e0e7823 */ /* 0x000fe4000000000f */
[----:B------:R-:W1:Y:S01]  /*0560*/  F2I.NTZ R15, R12 ;  /* 0x0000000c000f7305 */ /* 0x000e620000203100 */
[----:B0-----:R-:W-:Y:S01]  /*0570*/  FADD R13, R12, -R17 ;  /* 0x800000110c0d7221 */ /* 0x001fe20000000000 */
[----:B------:R-:W-:-:S03]  /*0580*/  FSETP.GT.AND P1, PT, R17, RZ, PT ;  /* 0x000000ff1100720b */ /* 0x000fc60003f24000 */
[----:B------:R-:W-:-:S04]  /*0590*/  FADD R13, R13, R14 ;  /* 0x0000000e0d0d7221 */ /* 0x000fc80000000000 */
[----:B------:R-:W-:-:S04]  /*05a0*/  FFMA R14, R13, R16, 0.0013391353422775864601 ;  /* 0x3aaf85ed0d0e7423 */ /* 0x000fc80000000010 */
[----:B------:R-:W-:-:S04]  /*05b0*/  FFMA R14, R13, R14, 0.0096188392490148544312 ;  /* 0x3c1d98560d0e7423 */ /* 0x000fc8000000000e */
[----:B------:R-:W-:-:S04]  /*05c0*/  FFMA R14, R13, R14, 0.055503588169813156128 ;  /* 0x3d6357bb0d0e7423 */ /* 0x000fc8000000000e */
[C---:B------:R-:W-:Y:S01]  /*05d0*/  FFMA R16, R13.reuse, R14, 0.24022644758224487305 ;  /* 0x3e75fdec0d107423 */ /* 0x040fe2000000000e */
[----:B------:R-:W-:Y:S02]  /*05e0*/  SEL R14, RZ, 0x83000000, P1 ;  /* 0x83000000ff0e7807 */ /* 0x000fe40000800000 */
[----:B------:R-:W-:Y:S01]  /*05f0*/  FSETP.NEU.AND P1, PT, |R10|, +INF , PT ;  /* 0x7f8000000a00780b */ /* 0x000fe20003f2d200 */
[----:B------:R-:W-:Y:S01]  /*0600*/  FFMA R18, R13, R16, 0.69314718246459960938 ;  /* 0x3f3172180d127423 */ /* 0x000fe20000000010 */
[----:B------:R-:W-:Y:S02]  /*0610*/  IADD3 R16, PT, PT, R14, 0x7f000000, RZ ;  /* 0x7f0000000e107810 */ /* 0x000fe40007ffe0ff */
[----:B-1----:R-:W-:Y:S01]  /*0620*/  LEA R15, R15, -R14, 0x17 ;  /* 0x8000000e0f0f7211 */ /* 0x002fe200078eb8ff */
[----:B------:R-:W-:Y:S01]  /*0630*/  FFMA R13, R13, R18, 1 ;  /* 0x3f8000000d0d7423 */ /* 0x000fe20000000012 */
[----:B------:R-:W-:-:S03]  /*0640*/  FSEL R14, RZ, +INF , !P3 ;  /* 0x7f800000ff0e7808 */ /* 0x000fc60005800000 */
[----:B------:R-:W-:-:S04]  /*0650*/  FMUL R16, R16, R13 ;  /* 0x0000000d10107220 */ /* 0x000fc80000400000 */
[----:B------:R-:W-:Y:S01]  /*0660*/  @!P2 FMUL R14, R15, R16 ;  /* 0x000000100f0ea220 */ /* 0x000fe20000400000 */
[----:B------:R-:W-:Y:S06]  /*0670*/  @P1 BRA P4, `(.L_x_2) ;  /* 0x0000000000101947 */ /* 0x000fec0002000000 */
[----:B------:R-:W-:-:S05]  /*0680*/  FADD R10, R10, R10 ;  /* 0x0000000a0a0a7221 */ /* 0x000fca0000000000 */
[----:B------:R-:W-:Y:S01]  /*0690*/  LOP3.LUT R14, R10, 0x7fffffff, RZ, 0xc0, !PT ;  /* 0x7fffffff0a0e7812 */ /* 0x000fe200078ec0ff */
[----:B------:R-:W-:Y:S06]  /*06a0*/  BRA `(.L_x_2) ;  /* 0x0000000000047947 */ /* 0x000fec0003800000 */
.L_x_3:
[----:B------:R-:W-:-:S07]  /*06b0*/  FADD R14, R10, 2 ;  /* 0x400000000a0e7421 */ /* 0x000fce0000000000 */
.L_x_2:
[----:B------:R-:W-:Y:S05]  /*06c0*/  BSYNC.RECONVERGENT B0 ;  /* 0x0000000000007941 */ /* 0x000fea0003800200 */
.L_x_1:
[----:B------:R-:W-:Y:S01]  /*06d0*/  FADD R7, R14, R7 ;  /* 0x000000070e077221 */ /* 0x000fe20000000000 */
[----:B------:R-:W-:Y:S02]  /*06e0*/  IADD3 R9, PT, PT, R9, 0x400, RZ ;  /* 0x0000040009097810 */ /* 0x000fe40007ffe0ff */
[----:B------:R-:W-:Y:S01]  /*06f0*/  IADD3 R11, PT, PT, R11, 0x400, RZ ;  /* 0x000004000b0b7810 */ /* 0x000fe20007ffe0ff */
[----:B------:R-:W-:Y:S06]  /*0700*/  BRA.U !UP0, `(.L_x_4) ;  /* 0xfffffff908ac7547 */ /* 0x000fec000b83ffff */
[----:B------:R-:W-:Y:S05]  /*0710*/  @P0 BRA `(.L_x_5) ;  /* 0xfffffff800800947 */ /* 0x000fea000383ffff */
[----:B------:R0:W-:Y:S02]  /*0720*/  STS [R6], R7 ;  /* 0x0000000706007388 */ /* 0x0001e40000000800 */
.L_x_0:
[----:B------:R-:W-:Y:S01]  /*0730*/  BAR.SYNC.DEFER_BLOCKING 0x0 ;  /* 0x0000000000007b1d */ /* 0x000fe20000010000 */
[----:B------:R-:W-:-:S13]  /*0740*/  ISETP.NE.AND P0, PT, R0, RZ, PT ;  /* 0x000000ff0000720c */ /* 0x000fda0003f05270 */
[----:B------:R-:W-:Y:S05]  /*0750*/  @P0 EXIT ;  /* 0x000000000000094d */ /* 0x000fea0003800000 */
[----:B---3--:R-:W1:Y:S01]  /*0760*/  LDC.64 R4, c[0x0][0x3a0] ;  /* 0x0000e800ff047b82 */ /* 0x008e620000000a00 */
[----:B------:R-:W-:Y:S01]  /*0770*/  HFMA2 R0, -RZ, RZ, 0, 3.814697265625e-06 ;  /* 0x00000040ff007431 */ /* 0x000fe200000001ff */
[----:B------:R-:W-:Y:S01]  /*0780*/  MOV R3, RZ ;  /* 0x000000ff00037202 */ /* 0x000fe20000000f00 */
[----:B-1----:R-:W-:-:S07]  /*0790*/  IMAD.WIDE.U32 R8, R8, 0x4, R4 ;  /* 0x0000000408087825 */ /* 0x002fce00078e0004 */
.L_x_6:
[----:B------:R-:W1:Y:S04]  /*07a0*/  LDS.128 R16, [R0+UR6+-0x40] ;  /* 0xffffc00600107984 */ /* 0x000e680008000c00 */
[----:B0-----:R-:W0:Y:S04]  /*07b0*/  LDS.128 R4, [R0+UR6+-0x30] ;  /* 0xffffd00600047984 */ /* 0x001e280008000c00 */
[----:B------:R-:W2:Y:S04]  /*07c0*/  LDS.128 R12, [R0+UR6+-0x20] ;  /* 0xffffe006000c7984 */ /* 0x000ea80008000c00 */
[----:B------:R-:W3:Y:S01]  /*07d0*/  LDS.128 R20, [R0+UR6+-0x10] ;  /* 0xfffff00600147984 */ /* 0x000ee20008000c00 */
[----:B-1----:R-:W-:-:S04]  /*07e0*/  FADD R16, R16, R3 ;  /* 0x0000000310107221 */ /* 0x002fc80000000000 */
[----:B------:R-:W-:-:S04]  /*07f0*/  FADD R17, R16, R17 ;  /* 0x0000001110117221 */ /* 0x000fc80000000000 */
[----:B------:R-:W-:-:S04]  /*0800*/  FADD R18, R17, R18 ;  /* 0x0000001211127221 */ /* 0x000fc80000000000 */
[----:B------:R-:W-:-:S04]  /*0810*/  FADD R19, R18, R19 ;  /* 0x0000001312137221 */ /* 0x000fc80000000000 */
[----:B0-----:R-:W-:Y:S02]  /*0820*/  FADD R4, R19, R4 ;  /* 0x0000000413047221 */ /* 0x001fe40000000000 */
[----:B------:R-:W0:Y:S02]  /*0830*/  LDS.128 R16, [R0+UR6] ;  /* 0x0000000600107984 */ /* 0x000e240008000c00 */
[----:B------:R-:W-:-:S04]  /*0840*/  FADD R5, R4, R5 ;  /* 0x0000000504057221 */ /* 0x000fc80000000000 */
[----:B------:R-:W-:-:S04]  /*0850*/  FADD R6, R5, R6 ;  /* 0x0000000605067221 */ /* 0x000fc80000000000 */
[----:B------:R-:W-:-:S04]  /*0860*/  FADD R7, R6, R7 ;  /* 0x0000000706077221 */ /* 0x000fc80000000000 */
[----:B--2---:R-:W-:Y:S02]  /*0870*/  FADD R12, R7, R12 ;  /* 0x0000000c070c7221 */ /* 0x004fe40000000000 */
[----:B------:R-:W1:Y:S02]  /*0880*/  LDS.128 R4, [R0+UR6+0x10] ;  /* 0x0000100600047984 */ /* 0x000e640008000c00 */
[----:B------:R-:W-:-:S04]  /*0890*/  FADD R13, R12, R13 ;  /* 0x0000000d0c0d7221 */ /* 0x000fc80000000000 */
[----:B------:R-:W-:-:S04]  /*08a0*/  FADD R14, R13, R14 ;  /* 0x0000000e0d0e7221 */ /* 0x000fc80000000000 */
[----:B------:R-:W-:-:S04]  /*08b0*/  FADD R15, R14, R15 ;  /* 0x0000000f0e0f7221 */ /* 0x000fc80000000000 */
[----:B---3--:R-:W-:Y:S02]  /*08c0*/  FADD R20, R15, R20 ;  /* 0x000000140f147221 */ /* 0x008fe40000000000 */
[----:B------:R-:W2:Y:S02]  /*08d0*/  LDS.128 R12, [R0+UR6+0x20] ;  /* 0x00002006000c7984 */ /* 0x000ea40008000c00 */
[----:B------:R-:W-:-:S04]  /*08e0*/  FADD R21, R20, R21 ;  /* 0x0000001514157221 */ /* 0x000fc80000000000 */
[----:B------:R-:W-:-:S04]  /*08f0*/  FADD R22, R21, R22 ;  /* 0x0000001615167221 */ /* 0x000fc80000000000 */
[----:B------:R-:W-:-:S04]  /*0900*/  FADD R23, R22, R23 ;  /* 0x0000001716177221 */ /* 0x000fc80000000000 */
[----:B0-----:R-:W-:Y:S02]  /*0910*/  FADD R16, R23, R16 ;  /* 0x0000001017107221 */ /* 0x001fe40000000000 */
[----:B------:R0:W3:Y:S02]  /*0920*/  LDS.128 R20, [R0+UR6+0x30] ;  /* 0x0000300600147984 */ /* 0x0000e40008000c00 */
[----:B------:R-:W-:-:S04]  /*0930*/  FADD R17, R16, R17 ;  /* 0x0000001110117221 */ /* 0x000fc80000000000 */
[----:B------:R-:W-:Y:S01]  /*0940*/  FADD R18, R17, R18 ;  /* 0x0000001211127221 */ /* 0x000fe20000000000 */
[----:B0-----:R-:W-:-:S03]  /*0950*/  IADD3 R0, PT, PT, R0, 0x80, RZ ;  /* 0x0000008000007810 */ /* 0x001fc60007ffe0ff */
[----:B------:R-:W-:Y:S01]  /*0960*/  FADD R19, R18, R19 ;  /* 0x0000001312137221 */ /* 0x000fe20000000000 */
[----:B------:R-:W-:-:S03]  /*0970*/  ISETP.NE.AND P0, PT, R0, 0x1040, PT ;  /* 0x000010400000780c */ /* 0x000fc60003f05270 */
[----:B-1----:R-:W-:-:S04]  /*0980*/  FADD R4, R19, R4 ;  /* 0x0000000413047221 */ /* 0x002fc80000000000 */
[----:B------:R-:W-:-:S04]  /*0990*/  FADD R5, R4, R5 ;  /* 0x0000000504057221 */ /* 0x000fc80000000000 */
[----:B------:R-:W-:-:S04]  /*09a0*/  FADD R6, R5, R6 ;  /* 0x0000000605067221 */ /* 0x000fc80000000000 */
[----:B------:R-:W-:-:S04]  /*09b0*/  FADD R7, R6, R7 ;  /* 0x0000000706077221 */ /* 0x000fc80000000000 */
[----:B--2---:R-:W-:-:S04]  /*09c0*/  FADD R12, R7, R12 ;  /* 0x0000000c070c7221 */ /* 0x004fc80000000000 */
[----:B------:R-:W-:-:S04]  /*09d0*/  FADD R13, R12, R13 ;  /* 0x0000000d0c0d7221 */ /* 0x000fc80000000000 */
[----:B------:R-:W-:-:S04]  /*09e0*/  FADD R14, R13, R14 ;  /* 0x0000000e0d0e7221 */ /* 0x000fc80000000000 */
[----:B------:R-:W-:-:S04]  /*09f0*/  FADD R15, R14, R15 ;  /* 0x0000000f0e0f7221 */ /* 0x000fc80000000000 */
[----:B---3--:R-:W-:-:S04]  /*0a00*/  FADD R20, R15, R20 ;  /* 0x000000140f147221 */ /* 0x008fc80000000000 */
[----:B------:R-:W-:-:S04]  /*0a10*/  FADD R21, R20, R21 ;  /* 0x0000001514157221 */ /* 0x000fc80000000000 */
[----:B------:R-:W-:-:S04]  /*0a20*/  FADD R22, R21, R22 ;  /* 0x0000001615167221 */ /* 0x000fc80000000000 */
[----:B------:R-:W-:Y:S01]  /*0a30*/  FADD R3, R22, R23 ;  /* 0x0000001716037221 */ /* 0x000fe20000000000 */
[----:B------:R-:W-:Y:S06]  /*0a40*/  @P0 BRA `(.L_x_6) ;  /* 0xfffffffc00540947 */ /* 0x000fec000383ffff */
[----:B------:R-:W0:Y:S02]  /*0a50*/  LDCU UR4, c[0x0][0x390] ;  /* 0x00007200ff0477ac */ /* 0x000e240008000800 */
[----:B0-----:R-:W-:-:S06]  /*0a60*/  UIMAD UR4, UR4, UR7, -0x1 ;  /* 0xffffffff040474a4 */ /* 0x001fcc000f8e0207 */
[----:B------:R-:W-:-:S04]  /*0a70*/  I2FP.F32.S32 R0, UR4 ;  /* 0x0000000400007c45 */ /* 0x000fc80008201400 */
[----:B------:R-:W0:Y:S08]  /*0a80*/  MUFU.RCP R5, R0 ;  /* 0x0000000000057308 */ /* 0x000e300000001000 */
[----:B------:R-:W1:Y:S01]  /*0a90*/  FCHK P0, R3, R0 ;  /* 0x0000000003007302 */ /* 0x000e620000000000 */
[----:B0-----:R-:W-:-:S04]  /*0aa0*/  FFMA R2, -R0, R5, 1 ;  /* 0x3f80000000027423 */ /* 0x001fc80000000105 */
[----:B------:R-:W-:-:S04]  /*0ab0*/  FFMA R2, R5, R2, R5 ;  /* 0x0000000205027223 */ /* 0x000fc80000000005 */
[----:B------:R-:W-:-:S04]  /*0ac0*/  FFMA R5, R3, R2, RZ ;  /* 0x0000000203057223 */ /* 0x000fc800000000ff */
[----:B------:R-:W-:-:S04]  /*0ad0*/  FFMA R4, -R0, R5, R3 ;  /* 0x0000000500047223 */ /* 0x000fc80000000103 */
[----:B------:R-:W-:Y:S01]  /*0ae0*/  FFMA R5, R2, R4, R5 ;  /* 0x0000000402057223 */ /* 0x000fe20000000005 */
[----:B-1----:R-:W-:Y:S06]  /*0af0*/  @!P0 BRA `(.L_x_7) ;  /* 0x00000000000c8947 */ /* 0x002fec0003800000 */
[----:B------:R-:W-:-:S07]  /*0b00*/  MOV R2, 0xb20 ;  /* 0x00000b2000027802 */ /* 0x000fce0000000f00 */
[----:B------:R-:W-:Y:S05]  /*0b10*/  CALL.REL.NOINC `($__internal_0_$__cuda_sm3x_div_rn_noftz_f32_slowpath) ;  /* 0x00000000000c7944 */ /* 0x000fea0003c00000 */
[----:B------:R-:W-:-:S07]  /*0b20*/  MOV R5, R0 ;  /* 0x0000000000057202 */ /* 0x000fce0000000f00 */
.L_x_7:
[----:B------:R-:W-:Y:S01]  /*0b30*/  STG.E desc[UR8][R8.64], R5 ;  /* 0x0000000508007986 */ /* 0x000fe2000c101908 */
[----:B------:R-:W-:Y:S05]  /*0b40*/  EXIT ;  /* 0x000000000000794d */ /* 0x000fea0003800000 */
        .weak           $__internal_0_$__cuda_sm3x_div_rn_noftz_f32_slowpath
        .type           $__internal_0_$__cuda_sm3x_div_rn_noftz_f32_slowpath,@function
        .size           $__internal_0_$__cuda_sm3x_div_rn_noftz_f32_slowpath,(.L_x_177 - $__internal_0_$__cuda_sm3x_div_rn_noftz_f32_slowpath)
$__internal_0_$__cuda_sm3x_div_rn_noftz_f32_slowpath:
[----:B------:R-:W-:Y:S02]  /*0b50*/  SHF.R.U32.HI R5, RZ, 0x17, R0 ;  /* 0x00000017ff057819 */ /* 0x000fe40000011600 */
[----:B------:R-:W-:Y:S02]  /*0b60*/  SHF.R.U32.HI R4, RZ, 0x17, R3 ;  /* 0x00000017ff047819 */ /* 0x000fe40000011603 */
[----:B------:R-:W-:Y:S02]  /*0b70*/  LOP3.LUT R5, R5, 0xff, RZ, 0xc0, !PT ;  /* 0x000000ff05057812 */ /* 0x000fe400078ec0ff */
[----:B------:R-:W-:Y:S02]  /*0b80*/  LOP3.LUT R12, R4, 0xff, RZ, 0xc0, !PT ;  /* 0x000000ff040c7812 */ /* 0x000fe400078ec0ff */
[----:B------:R-:W-:Y:S01]  /*0b90*/  MOV R4, R3 ;  /* 0x0000000300047202 */ /* 0x000fe20000000f00 */
[----:B------:R-:W-:Y:S01]  /*0ba0*/  VIADD R10, R5, 0xffffffff ;  /* 0xffffffff050a7836 */ /* 0x000fe20000000000 */
[----:B------:R-:W-:-:S02]  /*0bb0*/  IADD3 R11, PT, PT, R12, -0x1, RZ ;  /* 0xffffffff0c0b7810 */ /* 0x000fc40007ffe0ff */
[----:B------:R-:W-:Y:S02]  /*0bc0*/  MOV R7, R0 ;  /* 0x0000000000077202 */ /* 0x000fe40000000f00 */
[----:B------:R-:W-:-:S04]  /*0bd0*/  ISETP.GT.U32.AND P0, PT, R10, 0xfd, PT ;  /* 0x000000fd0a00780c */ /* 0x000fc80003f04070 */
[----:B------:R-:W-:-:S13]  /*0be0*/  ISETP.GT.U32.OR P0, PT, R11, 0xfd, P0 ;  /* 0x000000fd0b00780c */ /* 0x000fda0000704470 */
[----:B------:R-:W-:Y:S01]  /*0bf0*/  @!P0 MOV R6, RZ ;  /* 0x000000ff00068202 */ /* 0x000fe20000000f00 */
[----:B------:R-:W-:Y:S06]  /*0c00*/  @!P0 BRA `(.L_x_8) ;  /* 0x00000000005c8947 */ /* 0x000fec0003800000 */
[----:B------:R-:W-:Y:S02]  /*0c10*/  FSETP.GTU.FTZ.AND P0, PT, |R3|, +INF , PT ;  /* 0x7f8000000300780b */ /* 0x000fe40003f1c200 */
[----:B------:R-:W-:-:S04]  /*0c20*/  FSETP.GTU.FTZ.AND P1, PT, |R0|, +INF , PT ;  /* 0x7f8000000000780b */ /* 0x000fc80003f3c200 */
[----:B------:R-:W-:-:S13]  /*0c30*/  PLOP3.LUT P0, PT, P0, P1, PT, 0xf8, 0x8f ;  /* 0x00000000008f781c */ /* 0x000fda0000703f70 */
[----:B------:R-:W-:Y:S05]  /*0c40*/  @P0 BRA `(.L_x_9) ;  /* 0x0000000400440947 */ /* 0x000fea0003800000 */
[----:B------:R-:W-:-:S13]  /*0c50*/  LOP3.LUT P0, RZ, R7, 0x7fffffff, R4, 0xc8, !PT ;  /* 0x7fffffff07ff7812 */ /* 0x000fda000780c804 */
[----:B------:R-:W-:Y:S05]  /*0c60*/  @!P0 BRA `(.L_x_10) ;  /* 0x0000000400348947 */ /* 0x000fea0003800000 */
[C---:B------:R-:W-:Y:S02]  /*0c70*/  FSETP.NEU.FTZ.AND P2, PT, |R3|.reuse, +INF , PT ;  /* 0x7f8000000300780b */ /* 0x040fe40003f5d200 */
[----:B------:R-:W-:Y:S02]  /*0c80*/  FSETP.NEU.FTZ.AND P1, PT, |R0|, +INF , PT ;  /* 0x7f8000000000780b */ /* 0x000fe40003f3d200 */
[----:B------:R-:W-:-:S11]  /*0c90*/  FSETP.NEU.FTZ.AND P0, PT, |R3|, +INF , PT ;  /* 0x7f8000000300780b */ /* 0x000fd60003f1d200 */
[----:B------:R-:W-:Y:S05]  /*0ca0*/  @!P1 BRA !P2, `(.L_x_10) ;  /* 0x0000000400249947 */ /* 0x000fea0005000000 */
[----:B------:R-:W-:-:S04]  /*0cb0*/  LOP3.LUT P2, RZ, R4, 0x7fffffff, RZ, 0xc0, !PT ;  /* 0x7fffffff04ff7812 */ /* 0x000fc8000784c0ff */
[----:B------:R-:W-:-:S13]  /*0cc0*/  PLOP3.LUT P1, PT, P1, P2, PT, 0x2f, 0xf2 ;  /* 0x0000000000f2781c */ /* 0x000fda0000f24577 */
[----:B------:R-:W-:Y:S05]  /*0cd0*/  @P1 BRA `(.L_x_11) ;  /* 0x0000000400101947 */ /* 0x000fea0003800000 */
[----:B------:R-:W-:-:S04]  /*0ce0*/  LOP3.LUT P1, RZ, R7, 0x7fffffff, RZ, 0xc0, !PT ;  /* 0x7fffffff07ff7812 */ /* 0x000fc8000782c0ff */
[----:B------:R-:W-:-:S13]  /*0cf0*/  PLOP3.LUT P0, PT, P0, P1, PT, 0x2f, 0xf2 ;  /* 0x0000000000f2781c */ /* 0x000fda0000702577 */
[----:B------:R-:W-:Y:S05]  /*0d00*/  @P0 BRA `(.L_x_12) ;  /* 0x0000000000f80947 */ /* 0x000fea0003800000 */
[----:B------:R-:W-:Y:S02]  /*0d10*/  ISETP.GE.AND P0, PT, R11, RZ, PT ;  /* 0x000000ff0b00720c */ /* 0x000fe40003f06270 */
[----:B------:R-:W-:-:S11]  /*0d20*/  ISETP.GE.AND P1, PT, R10, RZ, PT ;  /* 0x000000ff0a00720c */ /* 0x000fd60003f26270 */
[----:B------:R-:W-:Y:S01]  /*0d30*/  @P0 MOV R6, RZ ;  /* 0x000000ff00060202 */ /* 0x000fe20000000f00 */
[----:B------:R-:W-:Y:S01]  /*0d40*/  @!P0 FFMA R4, R3, 1.84467440737095516160e+19, RZ ;  /* 0x5f80000003048823 */ /* 0x000fe200000000ff */
[----:B------:R-:W-:Y:S01]  /*0d50*/  @!P0 MOV R6, 0xffffffc0 ;  /* 0xffffffc000068802 */ /* 0x000fe20000000f00 */
[----:B------:R-:W-:-:S03]  /*0d60*/  @!P1 FFMA R7, R0, 1.84467440737095516160e+19, RZ ;  /* 0x5f80000000079823 */ /* 0x000fc600000000ff */
[----:B------:R-:W-:-:S07]  /*0d70*/  @!P1 IADD3 R6, PT, PT, R6, 0x40, RZ ;  /* 0x0000004006069810 */ /* 0x000fce0007ffe0ff */
.L_x_8:
[----:B------:R-:W-:Y:S01]  /*0d80*/  LEA R0, R5, 0xc0800000, 0x17 ;  /* 0xc080000005007811 */ /* 0x000fe200078eb8ff */
[----:B------:R-:W-:-:S03]  /*0d90*/  VIADD R3, R12, 0xffffff81 ;  /* 0xffffff810c037836 */ /* 0x000fc60000000000 */
[----:B------:R-:W-:Y:S01]  /*0da0*/  IADD3 R7, PT, PT, -R0, R7, RZ ;  /* 0x0000000700077210 */ /* 0x000fe20007ffe1ff */
[C---:B------:R-:W-:Y:S01]  /*0db0*/  IMAD R0, R3.reuse, -0x800000, R4 ;  /* 0xff80000003007824 */ /* 0x040fe200078e0204 */
[----:B------:R-:W-:Y:S02]  /*0dc0*/  IADD3 R5, PT, PT, R3, 0x7f, -R5 ;  /* 0x0000007f03057810 */ /* 0x000fe40007ffe805 */
[----:B------:R-:W0:Y:S01]  /*0dd0*/  MUFU.RCP R10, R7 ;  /* 0x00000007000a7308 */ /* 0x000e220000001000 */
[----:B------:R-:W-:Y:S01]  /*0de0*/  FADD.FTZ R11, -R7, -RZ ;  /* 0x800000ff070b7221 */ /* 0x000fe20000010100 */
[----:B------:R-:W-:-:S03]  /*0df0*/  IADD3 R5, PT, PT, R5, R6, RZ ;  /* 0x0000000605057210 */ /* 0x000fc60007ffe0ff */
[----:B0-----:R-:W-:-:S04]  /*0e00*/  FFMA R13, R10, R11, 1 ;  /* 0x3f8000000a0d7423 */ /* 0x001fc8000000000b */
[----:B------:R-:W-:-:S04]  /*0e10*/  FFMA R15, R10, R13, R10 ;  /* 0x0000000d0a0f7223 */ /* 0x000fc8000000000a */
[----:B------:R-:W-:-:S04]  /*0e20*/  FFMA R4, R0, R15, RZ ;  /* 0x0000000f00047223 */ /* 0x000fc800000000ff */
[----:B------:R-:W-:-:S04]  /*0e30*/  FFMA R13, R11, R4, R0 ;  /* 0x000000040b0d7223 */ /* 0x000fc80000000000 */
[----:B------:R-:W-:-:S04]  /*0e40*/  FFMA R4, R15, R13, R4 ;  /* 0x0000000d0f047223 */ /* 0x000fc80000000004 */
[----:B------:R-:W-:-:S04]  /*0e50*/  FFMA R11, R11, R4, R0 ;  /* 0x000000040b0b7223 */ /* 0x000fc80000000000 */
[----:B------:R-:W-:-:S05]  /*0e60*/  FFMA R0, R15, R11, R4 ;  /* 0x0000000b0f007223 */ /* 0x000fca0000000004 */
[----:B------:R-:W-:-:S04]  /*0e70*/  SHF.R.U32.HI R3, RZ, 0x17, R0 ;  /* 0x00000017ff037819 */ /* 0x000fc80000011600 */
[----:B------:R-:W-:-:S04]  /*0e80*/  LOP3.LUT R3, R3, 0xff, RZ, 0xc0, !PT ;  /* 0x000000ff03037812 */ /* 0x000fc800078ec0ff */
[----:B------:R-:W-:-:S04]  /*0e90*/  IADD3 R7, PT, PT, R3, R5, RZ ;  /* 0x0000000503077210 */ /* 0x000fc80007ffe0ff */
[----:B------:R-:W-:-:S04]  /*0ea0*/  IADD3 R3, PT, PT, R7, -0x1, RZ ;  /* 0xffffffff07037810 */ /* 0x000fc80007ffe0ff */
[----:B------:R-:W-:-:S13]  /*0eb0*/  ISETP.GE.U32.AND P0, PT, R3, 0xfe, PT ;  /* 0x000000fe0300780c */ /* 0x000fda0003f06070 */
[----:B------:R-:W-:Y:S05]  /*0ec0*/  @!P0 BRA `(.L_x_13) ;  /* 0x0000000000808947 */ /* 0x000fea0003800000 */
[----:B------:R-:W-:-:S13]  /*0ed0*/  ISETP.GT.AND P0, PT, R7, 0xfe, PT ;  /* 0x000000fe0700780c */ /* 0x000fda0003f04270 */
[----:B------:R-:W-:Y:S05]  /*0ee0*/  @P0 BRA `(.L_x_14) ;  /* 0x00000000006c0947 */ /* 0x000fea0003800000 */
[----:B------:R-:W-:-:S13]  /*0ef0*/  ISETP.GE.AND P0, PT, R7, 0x1, PT ;  /* 0x000000010700780c */ /* 0x000fda0003f06270 */
[----:B------:R-:W-:Y:S05]  /*0f00*/  @P0 BRA `(.L_x_15) ;  /* 0x0000000000980947 */ /* 0x000fea0003800000 */
[----:B------:R-:W-:Y:S02]  /*0f10*/  ISETP.GE.AND P0, PT, R7, -0x18, PT ;  /* 0xffffffe80700780c */ /* 0x000fe40003f06270 */
[----:B------:R-:W-:-:S11]  /*0f20*/  LOP3.LUT R0, R0, 0x80000000, RZ, 0xc0, !PT ;  /* 0x8000000000007812 */ /* 0x000fd600078ec0ff */
[----:B------:R-:W-:Y:S05]  /*0f30*/  @!P0 BRA `(.L_x_15) ;  /* 0x00000000008c8947 */ /* 0x000fea0003800000 */
[-CC-:B------:R-:W-:Y:S01]  /*0f40*/  FFMA.RZ R3, R15, R11.reuse, R4.reuse ;  /* 0x0000000b0f037223 */ /* 0x180fe2000000c004 */
[C---:B------:R-:W-:Y:S02]  /*0f50*/  IADD3 R6, PT, PT, R7.reuse, 0x20, RZ ;  /* 0x0000002007067810 */ /* 0x040fe40007ffe0ff */
[----:B------:R-:W-:Y:S02]  /*0f60*/  ISETP.NE.AND P2, PT, R7, RZ, PT ;  /* 0x000000ff0700720c */ /* 0x000fe40003f45270 */
[----:B------:R-:W-:Y:S01]  /*0f70*/  LOP3.LUT R5, R3, 0x7fffff, RZ, 0xc0, !PT ;  /* 0x007fffff03057812 */ /* 0x000fe200078ec0ff */
[CCC-:B------:R-:W-:Y:S01]  /*0f80*/  FFMA.RP R3, R15.reuse, R11.reuse, R4.reuse ;  /* 0x0000000b0f037223 */ /* 0x1c0fe20000008004 */
[----:B------:R-:W-:Y:S01]  /*0f90*/  FFMA.RM R4, R15, R11, R4 ;  /* 0x0000000b0f047223 */ /* 0x000fe20000004004 */
[----:B------:R-:W-:Y:S02]  /*0fa0*/  ISETP.NE.AND P1, PT, R7, RZ, PT ;  /* 0x000000ff0700720c */ /* 0x000fe40003f25270 */
[----:B------:R-:W-:-:S02]  /*0fb0*/  LOP3.LUT R5, R5, 0x800000, RZ, 0xfc, !PT ;  /* 0x0080000005057812 */ /* 0x000fc400078efcff */
[----:B------:R-:W-:Y:S02]  /*0fc0*/  IADD3 R7, PT, PT, -R7, RZ, RZ ;  /* 0x000000ff07077210 */ /* 0x000fe40007ffe1ff */
[----:B------:R-:W-:Y:S02]  /*0fd0*/  SHF.L.U32 R6, R5, R6, RZ ;  /* 0x0000000605067219 */ /* 0x000fe400000006ff */
[----:B------:R-:W-:Y:S02]  /*0fe0*/  FSETP.NEU.FTZ.AND P0, PT, R3, R4, PT ;  /* 0x000000040300720b */ /* 0x000fe40003f1d000 */
[----:B------:R-:W-:Y:S02]  /*0ff0*/  SEL R4, R7, RZ, P2 ;  /* 0x000000ff07047207 */ /* 0x000fe40001000000 */
[----:B------:R-:W-:Y:S02]  /*1000*/  ISETP.NE.AND P1, PT, R6, RZ, P1 ;  /* 0x000000ff0600720c */ /* 0x000fe40000f25270 */
[----:B------:R-:W-:-:S02]  /*1010*/  SHF.R.U32.HI R4, RZ, R4, R5 ;  /* 0x00000004ff047219 */ /* 0x000fc40000011605 */
[----:B------:R-:W-:Y:S02]  /*1020*/  PLOP3.LUT P0, PT, P0, P1, PT, 0xf8, 0x8f ;  /* 0x00000000008f781c */ /* 0x000fe40000703f70 */
[----:B------:R-:W-:Y:S02]  /*1030*/  SHF.R.U32.HI R6, RZ, 0x1, R4 ;  /* 0x00000001ff067819 */ /* 0x000fe40000011604 */
[----:B------:R-:W-:-:S04]  /*1040*/  SEL R3, RZ, 0x1, !P0 ;  /* 0x00000001ff037807 */ /* 0x000fc80004000000 */
[----:B------:R-:W-:-:S04]  /*1050*/  LOP3.LUT R3, R3, 0x1, R6, 0xf8, !PT ;  /* 0x0000000103037812 */ /* 0x000fc800078ef806 */
[----:B------:R-:W-:-:S04]  /*1060*/  LOP3.LUT R3, R3, R4, RZ, 0xc0, !PT ;  /* 0x0000000403037212 */ /* 0x000fc800078ec0ff */
[----:B------:R-:W-:-:S04]  /*1070*/  IADD3 R3, PT, PT, R6, R3, RZ ;  /* 0x0000000306037210 */ /* 0x000fc80007ffe0ff */
[----:B------:R-:W-:Y:S01]  /*1080*/  LOP3.LUT R0, R3, R0, RZ, 0xfc, !PT ;  /* 0x0000000003007212 */ /* 0x000fe200078efcff */
[----:B------:R-:W-:Y:S06]  /*1090*/  BRA `(.L_x_15) ;  /* 0x0000000000347947 */ /* 0x000fec0003800000 */
.L_x_14:
[----:B------:R-:W-:-:S04]  /*10a0*/  LOP3.LUT R0, R0, 0x80000000, RZ, 0xc0, !PT ;  /* 0x8000000000007812 */ /* 0x000fc800078ec0ff */
[----:B------:R-:W-:Y:S01]  /*10b0*/  LOP3.LUT R0, R0, 0x7f800000, RZ, 0xfc, !PT ;  /* 0x7f80000000007812 */ /* 0x000fe200078efcff */
[----:B------:R-:W-:Y:S06]  /*10c0*/  BRA `(.L_x_15) ;  /* 0x0000000000287947 */ /* 0x000fec0003800000 */
.L_x_13:
[----:B------:R-:W-:Y:S01]  /*10d0*/  LEA R0, R5, R0, 0x17 ;  /* 0x0000000005007211 */ /* 0x000fe200078eb8ff */
[----:B------:R-:W-:Y:S06]  /*10e0*/  BRA `(.L_x_15) ;  /* 0x0000000000207947 */ /* 0x000fec0003800000 */
.L_x_12:
[----:B------:R-:W-:-:S04]  /*10f0*/  LOP3.LUT R0, R7, 0x80000000, R4, 0x48, !PT ;  /* 0x8000000007007812 */ /* 0x000fc800078e4804 */
[----:B------:R-:W-:Y:S01]  /*1100*/  LOP3.LUT R0, R0, 0x7f800000, RZ, 0xfc, !PT ;  /* 0x7f80000000007812 */ /* 0x000fe200078efcff */
[----:B------:R-:W-:Y:S06]  /*1110*/  BRA `(.L_x_15) ;  /* 0x0000000000147947 */ /* 0x000fec0003800000 */
.L_x_11:
[----:B------:R-:W-:Y:S01]  /*1120*/  LOP3.LUT R0, R7, 0x80000000, R4, 0x48, !PT ;  /* 0x8000000007007812 */ /* 0x000fe200078e4804 */
[----:B------:R-:W-:Y:S06]  /*1130*/  BRA `(.L_x_15) ;  /* 0x00000000000c7947 */ /* 0x000fec0003800000 */
.L_x_10:
[----:B------:R-:W0:Y:S01]  /*1140*/  MUFU.RSQ R0, -QNAN ;  /* 0xffc0000000007908 */ /* 0x000e220000001400 */
[----:B------:R-:W-:Y:S05]  /*1150*/  BRA `(.L_x_15) ;  /* 0x0000000000047947 */ /* 0x000fea0003800000 */
.L_x_9:
[----:B------:R-:W-:-:S07]  /*1160*/  FADD.FTZ R0, R3, R0 ;  /* 0x0000000003007221 */ /* 0x000fce0000010000 */
.L_x_15:
[----:B------:R-:W-:-:S04]  /*1170*/  HFMA2 R3, -RZ, RZ, 0, 0 ;  /* 0x00000000ff037431 */ /* 0x000fc800000001ff */
[----:B0-----:R-:W-:Y:S05]  /*1180*/  RET.REL.NODEC R2 `(fast_variance_kernel) ;  /* 0xffffffec029c7950 */ /* 0x001fea0003c3ffff */
.L_x_16:
[----:B------:R-:W-:-:S00]  /*1190*/  BRA `(.L_x_16) ;  /* 0xfffffffc00fc7947 */ /* 0x000fc0000383ffff */
[----:B------:R-:W-:-:S00]  /*11a0*/  NOP ;  /* 0x0000000000007918 */ /* 0x000fc00000000000 */
        /* <DEDUP_REMOVED lines=13> */
.L_x_177:


//--------------------- .text.fast_mean_kernel    --------------------------
	.section	.text.fast_mean_kernel,"ax",@progbits
	.align	128
        .global         fast_mean_kernel
        .type           fast_mean_kernel,@function
        .size           fast_mean_kernel,(.L_x_178 - fast_mean_kernel)
        .other          fast_mean_kernel,@"STO_CUDA_ENTRY STV_DEFAULT"
fast_mean_kernel:
.text.fast_mean_kernel:
[----:B------:R-:W-:Y:S01]  /*0000*/  LDC R1, c[0x0][0x37c] ;  /* 0x0000df00ff017b82 */ /* 0x000fe20000000800 */
[----:B------:R-:W0:Y:S07]  /*0010*/  S2R R0, SR_TID.X ;  /* 0x0000000000007919 */ /* 0x000e2e0000002100 */
[----:B------:R-:W1:Y:S01]  /*0020*/  S2UR UR6, SR_CgaCtaId ;  /* 0x00000000000679c3 */ /* 0x000e620000008800 */
[----:B------:R-:W2:Y:S01]  /*0030*/  LDCU UR5, c[0x0][0x388] ;  /* 0x00007100ff0577ac */ /* 0x000ea20008000800 */
[----:B------:R-:W3:Y:S01]  /*0040*/  S2R R8, SR_CTAID.X ;  /* 0x0000000000087919 */ /* 0x000ee20000002500 */
[----:B------:R-:W2:Y:S01]  /*0050*/  LDCU UR10, c[0x0][0x390] ;  /* 0x00007200ff0a77ac */ /* 0x000ea20008000800 */
[----:B------:R-:W-:Y:S01]  /*0060*/  UMOV UR4, 0x400 ;  /* 0x0000040000047882 */ /* 0x000fe20000000000 */
[----:B------:R-:W4:Y:S01]  /*0070*/  LDCU.64 UR16, c[0x0][0x358] ;  /* 0x00006b00ff1077ac */ /* 0x000f220008000a00 */
[----:B--2---:R-:W-:-:S02]  /*0080*/  UISETP.LT.AND UP0, UPT, UR5, UR10, UPT ;  /* 0x0000000a0500728c */ /* 0x004fc4000bf01270 */
[----:B-1----:R-:W-:Y:S02]  /*0090*/  ULEA UR6, UR6, UR4, 0x18 ;  /* 0x0000000406067291 */ /* 0x002fe4000f8ec0ff */
[----:B------:R-:W-:-:S04]  /*00a0*/  USEL UR4, UR5, UR10, UP0 ;  /* 0x0000000a05047287 */ /* 0x000fc80008000000 */
[----:B0-----:R-:W-:Y:S01]  /*00b0*/  LEA R4, R0, UR6, 0x2 ;  /* 0x0000000600047c11 */ /* 0x001fe2000f8e10ff */
[----:B------:R-:W-:-:S04]  /*00c0*/  UISETP.GE.AND UP0, UPT, UR4, 0x1, UPT ;  /* 0x000000010400788c */ /* 0x000fc8000bf06270 */
[----:B------:R0:W-:Y:S05]  /*00d0*/  STS [R4], RZ ;  /* 0x000000ff04007388 */ /* 0x0001ea0000000800 */
[----:B---34-:R-:W-:Y:S05]  /*00e0*/  BRA.U !UP0, `(.L_x_17) ;  /* 0x0000000d08647547 */ /* 0x018fea000b800000 */
[----:B------:R-:W1:Y:S01]  /*00f0*/  LDCU.64 UR8, c[0x0][0x380] ;  /* 0x00007000ff0877ac */ /* 0x000e620008000a00 */
[----:B------:R-:W-:Y:S01]  /*0100*/  IMAD.MOV.U32 R7, RZ, RZ, RZ ;  /* 0x000000ffff077224 */ /* 0x000fe200078e00ff */
[----:B------:R-:W-:-:S04]  /*0110*/  UIADD3 UR4, UPT, UPT, UR10, -0x1, URZ ;  /* 0xffffffff0a047890 */ /* 0x000fc8000fffe0ff */
[----:B------:R-:W-:-:S04]  /*0120*/  ULEA.HI UR4, UR4, 0x1, URZ, 0x16 ;  /* 0x0000000104047891 */ /* 0x000fc8000f8fb0ff */
[----:B------:R-:W-:Y:S02]  /*0130*/  ULOP3.LUT UR12, UR4, 0xf, URZ, 0xc0, !UPT ;  /* 0x0000000f040c7892 */ /* 0x000fe4000f8ec0ff */
[----:B------:R-:W-:Y:S02]  /*0140*/  ULOP3.LUT UR13, UR4, 0x7, URZ, 0xc0, !UPT ;  /* 0x00000007040d7892 */ /* 0x000fe4000f8ec0ff */
[----:B------:R-:W-:Y:S02]  /*0150*/  ULOP3.LUT UR14, UR4, 0x3, URZ, 0xc0, !UPT ;  /* 0x00000003040e7892 */ /* 0x000fe4000f8ec0ff */
[----:B------:R-:W-:Y:S02]  /*0160*/  ULOP3.LUT UR4, UR4, 0x7ffff0, URZ, 0xc0, !UPT ;  /* 0x007ffff004047892 */ /* 0x000fe4000f8ec0ff */
[----:B-1----:R-:W-:Y:S02]  /*0170*/  UIADD3 UR8, UP0, UPT, UR8, 0x8000, URZ ;  /* 0x0000800008087890 */ /* 0x002fe4000ff1e0ff */
[----:B------:R-:W-:-:S02]  /*0180*/  UIADD3 UR5, UPT, UPT, UR12, -0x1, URZ ;  /* 0xffffffff0c057890 */ /* 0x000fc4000fffe0ff */
[----:B------:R-:W-:Y:S02]  /*0190*/  UIADD3 UR7, UPT, UPT, UR13, -0x1, URZ ;  /* 0xffffffff0d077890 */ /* 0x000fe4000fffe0ff */
[----:B------:R-:W-:Y:S02]  /*01a0*/  UIADD3.X UR9, UPT, UPT, URZ, UR9, URZ, UP0, !UPT ;  /* 0x00000009ff097290 */ /* 0x000fe400087fe4ff */
[----:B------:R-:W-:Y:S02]  /*01b0*/  UIADD3 UR11, UPT, UPT, -UR4, URZ, URZ ;  /* 0x000000ff040b7290 */ /* 0x000fe4000fffe1ff */
[----:B------:R-:W-:Y:S02]  /*01c0*/  UISETP.GE.U32.AND UP0, UPT, UR5, 0x7, UPT ;  /* 0x000000070500788c */ /* 0x000fe4000bf06070 */
[----:B------:R-:W-:Y:S01]  /*01d0*/  UISETP.GE.U32.AND UP1, UPT, UR7, 0x3, UPT ;  /* 0x000000030700788c */ /* 0x000fe2000bf26070 */
[----:B------:R-:W-:-:S10]  /*01e0*/  UMOV UR4, URZ ;  /* 0x000000ff00047c82 */ /* 0x000fd40008000000 */
.L_x_29:
[----:B-123--:R-:W1:Y:S01]  /*01f0*/  LDC.64 R2, c[0x0][0x388] ;  /* 0x0000e200ff027b82 */ /* 0x00ee620000000a00 */
[----:B------:R-:W2:Y:S01]  /*0200*/  LDCU UR10, c[0x0][0x390] ;  /* 0x00007200ff0a77ac */ /* 0x000ea20008000800 */
[----:B------:R-:W-:Y:S01]  /*0210*/  UMOV UR5, URZ ;  /* 0x000000ff00057c82 */ /* 0x000fe20008000000 */
[----:B--2---:R-:W-:Y:S01]  /*0220*/  UISETP.GE.U32.AND UP2, UPT, UR10, 0x3c01, UPT ;  /* 0x00003c010a00788c */ /* 0x004fe2000bf46070 */
[----:B-1----:R-:W-:Y:S01]  /*0230*/  IMAD R5, R3, UR4, R8 ;  /* 0x0000000403057c24 */ /* 0x002fe2000f8e0208 */
[----:B------:R-:W-:-:S03]  /*0240*/  UIADD3 UR4, UPT, UPT, UR4, 0x1, URZ ;  /* 0x0000000104047890 */ /* 0x000fc6000fffe0ff */
[----:B------:R-:W-:-:S03]  /*0250*/  IMAD R5, R5, UR10, R0 ;  /* 0x0000000a05057c24 */ /* 0x000fc6000f8e0200 */
[----:B------:R-:W-:Y:S01]  /*0260*/  ISETP.NE.AND P0, PT, R2, UR4, PT ;  /* 0x0000000402007c0c */ /* 0x000fe2000bf05270 */
[----:B------:R-:W-:-:S12]  /*0270*/  BRA.U !UP2, `(.L_x_18) ;  /* 0x000000050a5c7547 */ /* 0x000fd8000b800000 */
[----:B------:R-:W-:Y:S01]  /*0280*/  IMAD.MOV.U32 R9, RZ, RZ, R5 ;  /* 0x000000ffff097224 */ /* 0x000fe200078e0005 */
[----:B------:R-:W-:Y:S01]  /*0290*/  MOV R6, R0 ;  /* 0x0000000000067202 */ /* 0x000fe20000000f00 */
[----:B------:R-:W1:Y:S01]  /*02a0*/  LDCU UR10, c[0x0][0x390] ;  /* 0x00007200ff0a77ac */ /* 0x000e620008000800 */
[----:B------:R-:W-:Y:S01]  /*02b0*/  UMOV UR5, 0x2000 ;  /* 0x0000200000057882 */ /* 0x000fe20000000000 */
[----:B------:R-:W-:-:S05]  /*02c0*/  UMOV UR7, UR11 ;  /* 0x0000000b00077c82 */ /* 0x000fca0008000000 */
.L_x_19:
[C---:B------:R-:W-:Y:S01]  /*02d0*/  VIADD R10, R6.reuse, 0x400 ;  /* 0x00000400060a7836 */ /* 0x040fe20000000000 */
[C---:B-1----:R-:W-:Y:S01]  /*02e0*/  ISETP.GE.AND P3, PT, R6.reuse, UR10, PT ;  /* 0x0000000a06007c0c */ /* 0x042fe2000bf66270 */
[----:B------:R-:W-:Y:S01]  /*02f0*/  VIADD R11, R6, 0x800 ;  /* 0x00000800060b7836 */ /* 0x000fe20000000000 */
[----:B------:R-:W-:Y:S01]  /*0300*/  MOV R2, UR8 ;  /* 0x0000000800027c02 */ /* 0x000fe20008000f00 */
[----:B------:R-:W-:Y:S01]  /*0310*/  IMAD.U32 R3, RZ, RZ, UR9 ;  /* 0x00000009ff037e24 */ /* 0x000fe2000f8e00ff */
[----:B------:R-:W-:Y:S02]  /*0320*/  ISETP.GE.AND P4, PT, R10, UR10, PT ;  /* 0x0000000a0a007c0c */ /* 0x000fe4000bf86270 */
[----:B------:R-:W-:Y:S01]  /*0330*/  ISETP.GE.AND P1, PT, R11, UR10, PT ;  /* 0x0000000a0b007c0c */ /* 0x000fe2000bf26270 */
[C---:B------:R-:W-:Y:S01]  /*0340*/  VIADD R11, R6.reuse, 0xc00 ;  /* 0x00000c00060b7836 */ /* 0x040fe20000000000 */
[----:B------:R-:W-:Y:S01]  /*0350*/  IADD3 R12, PT, PT, R6, 0x1000, RZ ;  /* 0x00001000060c7810 */ /* 0x000fe20007ffe0ff */
[----:B------:R-:W-:-:S03]  /*0360*/  IMAD.WIDE R2, R9, 0x4, R2 ;  /* 0x0000000409027825 */ /* 0x000fc600078e0202 */
[----:B------:R-:W-:Y:S02]  /*0370*/  ISETP.GE.AND P2, PT, R11, UR10, PT ;  /* 0x0000000a0b007c0c */ /* 0x000fe4000bf46270 */
[----:B------:R-:W-:Y:S01]  /*0380*/  CS2R R10, SRZ ;  /* 0x00000000000a7805 */ /* 0x000fe2000001ff00 */
[----:B------:R-:W-:-:S05]  /*0390*/  VIADD R13, R6, 0x1400 ;  /* 0x00001400060d7836 */ /* 0x000fca0000000000 */
[----:B------:R-:W2:Y:S01]  /*03a0*/  @!P3 LDG.E R10, desc[UR16][R2.64+-0x8000] ;  /* 0xff800010020ab981 */ /* 0x000ea2000c1e1900 */
[----:B------:R-:W-:-:S03]  /*03b0*/  ISETP.GE.AND P3, PT, R12, UR10, PT ;  /* 0x0000000a0c007c0c */ /* 0x000fc6000bf66270 */
[----:B------:R-:W3:Y:S01]  /*03c0*/  @!P4 LDG.E R11, desc[UR16][R2.64+-0x7000] ;  /* 0xff900010020bc981 */ /* 0x000ee2000c1e1900 */
[----:B------:R-:W-:Y:S02]  /*03d0*/  ISETP.GE.AND P4, PT, R13, UR10, PT ;  /* 0x0000000a0d007c0c */ /* 0x000fe4000bf86270 */
[----:B------:R-:W-:Y:S01]  /*03e0*/  CS2R R12, SRZ ;  /* 0x00000000000c7805 */ /* 0x000fe2000001ff00 */
[C---:B------:R-:W-:Y:S01]  /*03f0*/  VIADD R15, R6.reuse, 0x1c00 ;  /* 0x00001c00060f7836 */ /* 0x040fe20000000000 */
[----:B------:R-:W-:-:S04]  /*0400*/  IADD3 R14, PT, PT, R6, 0x1800, RZ ;  /* 0x00001800060e7810 */ /* 0x000fc80007ffe0ff */
[----:B------:R-:W4:Y:S01]  /*0410*/  @!P1 LDG.E R12, desc[UR16][R2.64+-0x6000] ;  /* 0xffa00010020c9981 */ /* 0x000f22000c1e1900 */
[----:B------:R-:W-:-:S03]  /*0420*/  ISETP.GE.AND P1, PT, R14, UR10, PT ;  /* 0x0000000a0e007c0c */ /* 0x000fc6000bf26270 */
[----:B------:R-:W5:Y:S01]  /*0430*/  @!P2 LDG.E R13, desc[UR16][R2.64+-0x5000] ;  /* 0xffb00010020da981 */ /* 0x000f62000c1e1900 */
[----:B------:R-:W-:Y:S02]  /*0440*/  ISETP.GE.AND P2, PT, R15, UR10, PT ;  /* 0x0000000a0f007c0c */ /* 0x000fe4000bf46270 */
[----:B------:R-:W-:Y:S01]  /*0450*/  CS2R R14, SRZ ;  /* 0x00000000000e7805 */ /* 0x000fe2000001ff00 */
[C---:B------:R-:W-:Y:S01]  /*0460*/  VIADD R17, R6.reuse, 0x2400 ;  /* 0x0000240006117836 */ /* 0x040fe20000000000 */
[----:B------:R-:W-:-:S04]  /*0470*/  IADD3 R16, PT, PT, R6, 0x2000, RZ ;  /* 0x0000200006107810 */ /* 0x000fc80007ffe0ff */
[----:B------:R-:W5:Y:S01]  /*0480*/  @!P3 LDG.E R14, desc[UR16][R2.64+-0x4000] ;  /* 0xffc00010020eb981 */ /* 0x000f62000c1e1900 */
        /* <DEDUP_REMOVED lines=17> */
[----:B------:R-:W-:Y:S02]  /*05a0*/  CS2R R20, SRZ ;  /* 0x0000000000147805 */ /* 0x000fe4000001ff00 */
[----:B------:R-:W-:-:S04]  /*05b0*/  IADD3 R22, PT, PT, R6, 0x3800, RZ ;  /* 0x0000380006167810 */ /* 0x000fc80007ffe0ff */
[----:B------:R-:W5:Y:S01]  /*05c0*/  @!P1 LDG.E R20, desc[UR16][R2.64+0x2000] ;  /* 0x0020001002149981 */ /* 0x000f62000c1e1900 */
[----:B------:R-:W-:Y:S01]  /*05d0*/  ISETP.GE.AND P1, PT, R22, UR10, PT ;  /* 0x0000000a16007c0c */ /* 0x000fe2000bf26270 */
[----:B------:R-:W-:Y:S02]  /*05e0*/  HFMA2 R22, -RZ, RZ, 0, 0 ;  /* 0x00000000ff167431 */ /* 0x000fe400000001ff */
[----:B------:R-:W-:Y:S01]  /*05f0*/  VIADD R23, R6, 0x3c00 ;  /* 0x00003c0006177836 */ /* 0x000fe20000000000 */
[----:B------:R-:W5:Y:S01]  /*0600*/  @!P2 LDG.E R21, desc[UR16][R2.64+0x3000] ;  /* 0x003000100215a981 */ /* 0x000f62000c1e1900 */
[----:B------:R-:W-:-:S03]  /*0610*/  CS2R R24, SRZ ;  /* 0x0000000000187805 */ /* 0x000fc6000001ff00 */
[----:B------:R-:W-:Y:S01]  /*0620*/  ISETP.GE.AND P2, PT, R23, UR10, PT ;  /* 0x0000000a17007c0c */ /* 0x000fe2000bf46270 */
[----:B------:R-:W5:Y:S01]  /*0630*/  @!P3 LDG.E R22, desc[UR16][R2.64+0x4000] ;  /* 0x004000100216b981 */ /* 0x000f62000c1e1900 */
[----:B------:R-:W-:-:S03]  /*0640*/  IMAD.MOV.U32 R23, RZ, RZ, RZ ;  /* 0x000000ffff177224 */ /* 0x000fc600078e00ff */
[----:B------:R-:W5:Y:S04]  /*0650*/  @!P4 LDG.E R25, desc[UR16][R2.64+0x5000] ;  /* 0x005000100219c981 */ /* 0x000f68000c1e1900 */
[----:B------:R-:W5:Y:S04]  /*0660*/  @!P1 LDG.E R24, desc[UR16][R2.64+0x6000] ;  /* 0x0060001002189981 */ /* 0x000f68000c1e1900 */
[----:B------:R-:W5:Y:S01]  /*0670*/  @!P2 LDG.E R23, desc[UR16][R2.64+0x7000] ;  /* 0x007000100217a981 */ /* 0x000f62000c1e1900 */
[----:B------:R-:W-:Y:S01]  /*0680*/  UIADD3 UR7, UPT, UPT, UR7, 0x10, URZ ;  /* 0x0000001007077890 */ /* 0x000fe2000fffe0ff */
[----:B------:R-:W-:Y:S01]  /*0690*/  IADD3 R6, PT, PT, R6, 0x4000, RZ ;  /* 0x0000400006067810 */ /* 0x000fe20007ffe0ff */
[----:B------:R-:W-:Y:S01]  /*06a0*/  VIADD R9, R9, 0x4000 ;  /* 0x0000400009097836 */ /* 0x000fe20000000000 */
[----:B------:R-:W-:-:S02]  /*06b0*/  UIADD3 UR5, UPT, UPT, UR5, 0x4000, URZ ;  /* 0x0000400005057890 */ /* 0x000fc4000fffe0ff */
[----:B------:R-:W-:Y:S01]  /*06c0*/  UISETP.NE.AND UP2, UPT, UR7, URZ, UPT ;  /* 0x000000ff0700728c */ /* 0x000fe2000bf45270 */
[----:B--2---:R-:W-:-:S04]  /*06d0*/  FADD R10, R10, R7 ;  /* 0x000000070a0a7221 */ /* 0x004fc80000000000 */
[----:B---3--:R-:W-:-:S04]  /*06e0*/  FADD R11, R10, R11 ;  /* 0x0000000b0a0b7221 */ /* 0x008fc80000000000 */
[----:B----4-:R-:W-:-:S04]  /*06f0*/  FADD R12, R11, R12 ;  /* 0x0000000c0b0c7221 */ /* 0x010fc80000000000 */
[----:B-----5:R-:W-:-:S04]  /*0700*/  FADD R13, R12, R13 ;  /* 0x0000000d0c0d7221 */ /* 0x020fc80000000000 */
[----:B------:R-:W-:-:S04]  /*0710*/  FADD R14, R13, R14 ;  /* 0x0000000e0d0e7221 */ /* 0x000fc80000000000 */
        /* <DEDUP_REMOVED lines=10> */
[----:B------:R-:W-:Y:S01]  /*07c0*/  FADD R7, R24, R23 ;  /* 0x0000001718077221 */ /* 0x000fe20000000000 */
[----:B------:R-:W-:Y:S06]  /*07d0*/  BRA.U UP2, `(.L_x_19) ;  /* 0xfffffff902bc7547 */ /* 0x000fec000b83ffff */
[----:B------:R-:W-:-:S12]  /*07e0*/  UIADD3 UR5, UPT, UPT, UR5, -0x2000, URZ ;  /* 0xffffe00005057890 */ /* 0x000fd8000fffe0ff */
.L_x_18:
[----:B------:R-:W-:-:S09]  /*07f0*/  UISETP.NE.AND UP2, UPT, UR12, URZ, UPT ;  /* 0x000000ff0c00728c */ /* 0x000fd2000bf45270 */
[----:B------:R-:W-:Y:S05]  /*0800*/  BRA.U !UP2, `(.L_x_20) ;  /* 0x000000050a947547 */ /* 0x000fea000b800000 */
[----:B------:R-:W-:Y:S01]  /*0810*/  UISETP.NE.AND UP2, UPT, UR13, URZ, UPT ;  /* 0x000000ff0d00728c */ /* 0x000fe2000bf45270 */
[----:B------:R-:W-:Y:S10]  /*0820*/  BRA.U !UP0, `(.L_x_21) ;  /* 0x0000000108a47547 */ /* 0x000ff4000b800000 */
[----:B------:R-:W1:Y:S01]  /*0830*/  LDC.64 R2, c[0x0][0x380] ;  /* 0x0000e000ff027b82 */ /* 0x000e620000000a00 */
[----:B------:R-:W-:Y:S01]  /*0840*/  IADD3 R13, PT, PT, R0, UR5, RZ ;  /* 0x00000005000d7c10 */ /* 0x000fe2000fffe0ff */
[----:B------:R-:W-:-:S03]  /*0850*/  VIADD R9, R5, UR5 ;  /* 0x0000000505097c36 */ /* 0x000fc60008000000 */
[C---:B------:R-:W-:Y:S01]  /*0860*/  IADD3 R6, PT, PT, R13.reuse, 0x400, RZ ;  /* 0x000004000d067810 */ /* 0x040fe20007ffe0ff */
[C---:B------:R-:W-:Y:S01]  /*0870*/  VIADD R10, R13.reuse, 0x800 ;  /* 0x000008000d0a7836 */ /* 0x040fe20000000000 */
[C---:B------:R-:W-:Y:S02]  /*0880*/  ISETP.GE.AND P3, PT, R13.reuse, UR10, PT ;  /* 0x0000000a0d007c0c */ /* 0x040fe4000bf66270 */
[----:B------:R-:W-:Y:S01]  /*0890*/  ISETP.GE.AND P4, PT, R6, UR10, PT ;  /* 0x0000000a06007c0c */ /* 0x000fe2000bf86270 */
[----:B------:R-:W-:Y:S01]  /*08a0*/  IMAD.MOV.U32 R6, RZ, RZ, RZ ;  /* 0x000000ffff067224 */ /* 0x000fe200078e00ff */
[----:B------:R-:W-:Y:S02]  /*08b0*/  ISETP.GE.AND P1, PT, R10, UR10, PT ;  /* 0x0000000a0a007c0c */ /* 0x000fe4000bf26270 */
[C---:B------:R-:W-:Y:S02]  /*08c0*/  IADD3 R10, PT, PT, R13.reuse, 0x1000, RZ ;  /* 0x000010000d0a7810 */ /* 0x040fe40007ffe0ff */
[----:B------:R-:W-:Y:S01]  /*08d0*/  IADD3 R11, PT, PT, R13, 0x1400, RZ ;  /* 0x000014000d0b7810 */ /* 0x000fe20007ffe0ff */
[----:B-1----:R-:W-:Y:S01]  /*08e0*/  IMAD.WIDE R2, R9, 0x4, R2 ;  /* 0x0000000409027825 */ /* 0x002fe200078e0202 */
[----:B------:R-:W-:-:S04]  /*08f0*/  IADD3 R9, PT, PT, R13, 0xc00, RZ ;  /* 0x00000c000d097810 */ /* 0x000fc80007ffe0ff */
[----:B------:R-:W-:Y:S01]  /*0900*/  ISETP.GE.AND P2, PT, R9, UR10, PT ;  /* 0x0000000a09007c0c */ /* 0x000fe2000bf46270 */
[----:B------:R-:W-:Y:S01]  /*0910*/  IMAD.MOV.U32 R9, RZ, RZ, RZ ;  /* 0x000000ffff097224 */ /* 0x000fe200078e00ff */
[----:B------:R-:W2:Y:S01]  /*0920*/  @!P3 LDG.E R6, desc[UR16][R2.64] ;  /* 0x000000100206b981 */ /* 0x000ea2000c1e1900 */
[----:B------:R-:W-:-:S04]  /*0930*/  ISETP.GE.AND P3, PT, R10, UR10, PT ;  /* 0x0000000a0a007c0c */ /* 0x000fc8000bf66270 */
        /* <DEDUP_REMOVED lines=9> */
[----:B------:R-:W-:Y:S02]  /*09d0*/  CS2R R12, SRZ ;  /* 0x00000000000c7805 */ /* 0x000fe4000001ff00 */
[----:B------:R-:W-:-:S04]  /*09e0*/  CS2R R14, SRZ ;  /* 0x00000000000e7805 */ /* 0x000fc8000001ff00 */
[----:B------:R-:W5:Y:S04]  /*09f0*/  @!P3 LDG.E R12, desc[UR16][R2.64+0x4000] ;  /* 0x00400010020cb981 */ /* 0x000f68000c1e1900 */
[----:B------:R-:W5:Y:S04]  /*0a00*/  @!P4 LDG.E R13, desc[UR16][R2.64+0x5000] ;  /* 0x00500010020dc981 */ /* 0x000f68000c1e1900 */
[----:B------:R-:W5:Y:S04]  /*0a10*/  @!P1 LDG.E R14, desc[UR16][R2.64+0x6000] ;  /* 0x00600010020e9981 */ /* 0x000f68000c1e1900 */
[----:B------:R-:W5:Y:S01]  /*0a20*/  @!P2 LDG.E R15, desc[UR16][R2.64+0x7000] ;  /* 0x00700010020fa981 */ /* 0x000f62000c1e1900 */
[----:B------:R-:W-:Y:S01]  /*0a30*/  UIADD3 UR5, UPT, UPT, UR5, 0x2000, URZ ;  /* 0x0000200005057890 */ /* 0x000fe2000fffe0ff */
[----:B--2---:R-:W-:-:S04]  /*0a40*/  FADD R6, R7, R6 ;  /* 0x0000000607067221 */ /* 0x004fc80000000000 */
[----:B---3--:R-:W-:-:S04]  /*0a50*/  FADD R9, R6, R9 ;  /* 0x0000000906097221 */ /* 0x008fc80000000000 */
[----:B----4-:R-:W-:-:S04]  /*0a60*/  FADD R10, R9, R10 ;  /* 0x0000000a090a7221 */ /* 0x010fc80000000000 */
[----:B-----5:R-:W-:-:S04]  /*0a70*/  FADD R11, R10, R11 ;  /* 0x0000000b0a0b7221 */ /* 0x020fc80000000000 */
[----:B------:R-:W-:-:S04]  /*0a80*/  FADD R12, R11, R12 ;  /* 0x0000000c0b0c7221 */ /* 0x000fc80000000000 */
[----:B------:R-:W-:-:S04]  /*0a90*/  FADD R13, R12, R13 ;  /* 0x0000000d0c0d7221 */ /* 0x000fc80000000000 */
[----:B------:R-:W-:-:S04]  /*0aa0*/  FADD R14, R13, R14 ;  /* 0x0000000e0d0e7221 */ /* 0x000fc80000000000 */
[----:B------:R-:W-:-:S07]  /*0ab0*/  FADD R7, R14, R15 ;  /* 0x0000000f0e077221 */ /* 0x000fce0000000000 */
.L_x_21:
[----:B------:R-:W-:Y:S05]  /*0ac0*/  BRA.U !UP2, `(.L_x_20) ;  /* 0x000000010ae47547 */ /* 0x000fea000b800000 */
[----:B------:R-:W-:Y:S01]  /*0ad0*/  UISETP.NE.AND UP2, UPT, UR14, URZ, UPT ;  /* 0x000000ff0e00728c */ /* 0x000fe2000bf45270 */
[----:B------:R-:W-:Y:S10]  /*0ae0*/  BRA.U !UP1, `(.L_x_22) ;  /* 0x00000001095c7547 */ /* 0x000ff4000b800000 */
[----:B------:R-:W1:Y:S01]  /*0af0*/  LDC.64 R2, c[0x0][0x380] ;  /* 0x0000e000ff027b82 */ /* 0x000e620000000a00 */
[----:B------:R-:W-:Y:S01]  /*0b00*/  VIADD R6, R0, UR5 ;  /* 0x0000000500067c36 */ /* 0x000fe20008000000 */
[----:B------:R-:W-:-:S03]  /*0b10*/  IADD3 R9, PT, PT, R5, UR5, RZ ;  /* 0x0000000505097c10 */ /* 0x000fc6000fffe0ff */
[C---:B------:R-:W-:Y:S01]  /*0b20*/  VIADD R10, R6.reuse, 0x400 ;  /* 0x00000400060a7836 */ /* 0x040fe20000000000 */
[C---:B------:R-:W-:Y:S02]  /*0b30*/  ISETP.GE.AND P1, PT, R6.reuse, UR10, PT ;  /* 0x0000000a06007c0c */ /* 0x040fe4000bf26270 */
[----:B------:R-:W-:Y:S02]  /*0b40*/  IADD3 R11, PT, PT, R6, 0x800, RZ ;  /* 0x00000800060b7810 */ /* 0x000fe40007ffe0ff */
[----:B------:R-:W-:Y:S02]  /*0b50*/  ISETP.GE.AND P2, PT, R10, UR10, PT ;  /* 0x0000000a0a007c0c */ /* 0x000fe4000bf46270 */
[----:B------:R-:W-:Y:S02]  /*0b60*/  ISETP.GE.AND P3, PT, R11, UR10, PT ;  /* 0x0000000a0b007c0c */ /* 0x000fe4000bf66270 */
[----:B------:R-:W-:Y:S01]  /*0b70*/  CS2R R10, SRZ ;  /* 0x00000000000a7805 */ /* 0x000fe2000001ff00 */
[----:B-1----:R-:W-:-:S04]  /*0b80*/  IMAD.WIDE R2, R9, 0x4, R2 ;  /* 0x0000000409027825 */ /* 0x002fc800078e0202 */
[----:B------:R-:W-:Y:S01]  /*0b90*/  VIADD R9, R6, 0xc00 ;  /* 0x00000c0006097836 */ /* 0x000fe20000000000 */
[----:B------:R-:W-:-:S05]  /*0ba0*/  MOV R6, RZ ;  /* 0x000000ff00067202 */ /* 0x000fca0000000f00 */
[----:B------:R-:W2:Y:S01]  /*0bb0*/  @!P3 LDG.E R10, desc[UR16][R2.64+0x2000] ;  /* 0x00200010020ab981 */ /* 0x000ea2000c1e1900 */
[----:B------:R-:W-:Y:S01]  /*0bc0*/  ISETP.GE.AND P4, PT, R9, UR10, PT ;  /* 0x0000000a09007c0c */ /* 0x000fe2000bf86270 */
[----:B------:R-:W-:Y:S02]  /*0bd0*/  IMAD.MOV.U32 R9, RZ, RZ, RZ ;  /* 0x000000ffff097224 */ /* 0x000fe400078e00ff */
[----:B------:R-:W3:Y:S04]  /*0be0*/  @!P1 LDG.E R6, desc[UR16][R2.64] ;  /* 0x0000001002069981 */ /* 0x000ee8000c1e1900 */
[----:B------:R-:W4:Y:S06]  /*0bf0*/  @!P2 LDG.E R9, desc[UR16][R2.64+0x1000] ;  /* 0x001000100209a981 */ /* 0x000f2c000c1e1900 */
[----:B------:R-:W5:Y:S01]  /*0c00*/  @!P4 LDG.E R11, desc[UR16][R2.64+0x3000] ;  /* 0x00300010020bc981 */ /* 0x000f62000c1e1900 */
[----:B------:R-:W-:Y:S01]  /*0c10*/  UIADD3 UR5, UPT, UPT, UR5, 0x1000, URZ ;  /* 0x0000100005057890 */ /* 0x000fe2000fffe0ff */
[----:B---3--:R-:W-:-:S04]  /*0c20*/  FADD R6, R7, R6 ;  /* 0x0000000607067221 */ /* 0x008fc80000000000 */
[----:B----4-:R-:W-:-:S04]  /*0c30*/  FADD R9, R6, R9 ;  /* 0x0000000906097221 */ /* 0x010fc80000000000 */
[----:B--2---:R-:W-:-:S04]  /*0c40*/  FADD R10, R9, R10 ;  /* 0x0000000a090a7221 */ /* 0x004fc80000000000 */
[----:B-----5:R-:W-:-:S07]  /*0c50*/  FADD R7, R10, R11 ;  /* 0x0000000b0a077221 */ /* 0x020fce0000000000 */
.L_x_22:
[----:B------:R-:W-:Y:S05]  /*0c60*/  BRA.U !UP2, `(.L_x_20) ;  /* 0x000000010a7c7547 */ /* 0x000fea000b800000 */
[----:B------:R-:W1:Y:S01]  /*0c70*/  LDC.64 R2, c[0x0][0x380] ;  /* 0x0000e000ff027b82 */ /* 0x000e620000000a00 */
[----:B------:R-:W-:Y:S01]  /*0c80*/  IADD3 R9, PT, PT, R0, UR5, RZ ;  /* 0x0000000500097c10 */ /* 0x000fe2000fffe0ff */
[----:B------:R-:W-:Y:S01]  /*0c90*/  VIADD R5, R5, UR5 ;  /* 0x0000000505057c36 */ /* 0x000fe20008000000 */
[----:B------:R-:W-:Y:S01]  /*0ca0*/  BSSY.RECONVERGENT B0, `(.L_x_23) ;  /* 0x0000006000007945 */ /* 0x000fe20003800200 */
[----:B------:R-:W-:Y:S01]  /*0cb0*/  HFMA2 R6, -RZ, RZ, 0, 0 ;  /* 0x00000000ff067431 */ /* 0x000fe200000001ff */
[----:B------:R-:W-:Y:S01]  /*0cc0*/  ISETP.GE.AND P1, PT, R9, UR10, PT ;  /* 0x0000000a09007c0c */ /* 0x000fe2000bf26270 */
[----:B-1----:R-:W-:-:S12]  /*0cd0*/  IMAD.WIDE R2, R5, 0x4, R2 ;  /* 0x0000000405027825 */ /* 0x002fd800078e0202 */
[----:B------:R-:W-:Y:S05]  /*0ce0*/  @P1 BRA `(.L_x_24) ;  /* 0x0000000000041947 */ /* 0x000fea0003800000 */
[----:B------:R1:W5:Y:S02]  /*0cf0*/  LDG.E R6, desc[UR16][R2.64] ;  /* 0x0000001002067981 */ /* 0x000364000c1e1900 */
.L_x_24:
[----:B------:R-:W-:Y:S05]  /*0d00*/  BSYNC.RECONVERGENT B0 ;  /* 0x0000000000007941 */ /* 0x000fea0003800200 */
.L_x_23:
[----:B------:R-:W-:Y:S01]  /*0d10*/  UISETP.NE.AND UP2, UPT, UR14, 0x1, UPT ;  /* 0x000000010e00788c */ /* 0x000fe2000bf45270 */
[----:B-----5:R-:W-:-:S08]  /*0d20*/  FADD R7, R7, R6 ;  /* 0x0000000607077221 */ /* 0x020fd00000000000 */
[----:B------:R-:W-:Y:S05]  /*0d30*/  BRA.U !UP2, `(.L_x_20) ;  /* 0x000000010a487547 */ /* 0x000fea000b800000 */
[----:B------:R-:W-:Y:S01]  /*0d40*/  VIADD R5, R9, 0x400 ;  /* 0x0000040009057836 */ /* 0x000fe20000000000 */
[----:B------:R-:W-:Y:S01]  /*0d50*/  BSSY.RECONVERGENT B0, `(.L_x_25) ;  /* 0x0000005000007945 */ /* 0x000fe20003800200 */
[----:B------:R-:W-:-:S03]  /*0d60*/  MOV R6, RZ ;  /* 0x000000ff00067202 */ /* 0x000fc60000000f00 */
[----:B------:R-:W-:-:S13]  /*0d70*/  ISETP.GE.AND P1, PT, R5, UR10, PT ;  /* 0x0000000a05007c0c */ /* 0x000fda000bf26270 */
[----:B------:R-:W-:Y:S05]  /*0d80*/  @P1 BRA `(.L_x_26) ;  /* 0x0000000000041947 */ /* 0x000fea0003800000 */
[----:B------:R2:W5:Y:S02]  /*0d90*/  LDG.E R6, desc[UR16][R2.64+0x1000] ;  /* 0x0010001002067981 */ /* 0x000564000c1e1900 */
.L_x_26:
[----:B------:R-:W-:Y:S05]  /*0da0*/  BSYNC.RECONVERGENT B0 ;  /* 0x0000000000007941 */ /* 0x000fea0003800200 */
.L_x_25:
[----:B------:R-:W-:Y:S01]  /*0db0*/  UISETP.NE.AND UP2, UPT, UR14, 0x2, UPT ;  /* 0x000000020e00788c */ /* 0x000fe2000bf45270 */
[----:B-----5:R-:W-:-:S08]  /*0dc0*/  FADD R7, R7, R6 ;  /* 0x0000000607077221 */ /* 0x020fd00000000000 */
[----:B------:R-:W-:Y:S05]  /*0dd0*/  BRA.U !UP2, `(.L_x_20) ;  /* 0x000000010a207547 */ /* 0x000fea000b800000 */
[----:B------:R-:W-:Y:S01]  /*0de0*/  VIADD R5, R9, 0x800 ;  /* 0x0000080009057836 */ /* 0x000fe20000000000 */
[----:B------:R-:W-:Y:S01]  /*0df0*/  BSSY.RECONVERGENT B0, `(.L_x_27) ;  /* 0x0000005000007945 */ /* 0x000fe20003800200 */
[----:B------:R-:W-:-:S03]  /*0e00*/  HFMA2 R6, -RZ, RZ, 0, 0 ;  /* 0x00000000ff067431 */ /* 0x000fc600000001ff */
[----:B------:R-:W-:-:S13]  /*0e10*/  ISETP.GE.AND P1, PT, R5, UR10, PT ;  /* 0x0000000a05007c0c */ /* 0x000fda000bf26270 */
[----:B------:R-:W-:Y:S05]  /*0e20*/  @P1 BRA `(.L_x_28) ;  /* 0x0000000000041947 */ /* 0x000fea0003800000 */
[----:B------:R3:W5:Y:S02]  /*0e30*/  LDG.E R6, desc[UR16][R2.64+0x2000] ;  /* 0x0020001002067981 */ /* 0x000764000c1e1900 */
.L_x_28:
[----:B------:R-:W-:Y:S05]  /*0e40*/  BSYNC.RECONVERGENT B0 ;  /* 0x0000000000007941 */ /* 0x000fea0003800200 */
.L_x_27:
[----:B-----5:R-:W-:-:S07]  /*0e50*/  FADD R7, R7, R6 ;  /* 0x0000000607077221 */ /* 0x020fce0000000000 */
.L_x_20:
[----:B------:R-:W-:Y:S05]  /*0e60*/  @P0 BRA `(.L_x_29) ;  /* 0xfffffff000e00947 */ /* 0x000fea000383ffff */
[----:B------:R4:W-:Y:S02]  /*0e70*/  STS [R4], R7 ;  /* 0x0000000704007388 */ /* 0x0009e40000000800 */
.L_x_17:
[----:B------:R-:W-:Y:S01]  /*0e80*/  BAR.SYNC.DEFER_BLOCKING 0x0 ;  /* 0x0000000000007b1d */ /* 0x000fe20000010000 */
[----:B------:R-:W-:-:S13]  /*0e90*/  ISETP.NE.AND P0, PT, R0, RZ, PT ;  /* 0x000000ff0000720c */ /* 0x000fda0003f05270 */
[----:B------:R-:W-:Y:S05]  /*0ea0*/  @P0 EXIT ;  /* 0x000000000000094d */ /* 0x000fea0003800000 */
[----:B0---4-:R-:W0:Y:S01]  /*0eb0*/  LDC.64 R4, c[0x0][0x398] ;  /* 0x0000e600ff047b82 */ /* 0x011e220000000a00 */
[----:B-123--:R-:W-:Y:S01]  /*0ec0*/  IMAD.MOV.U32 R3, RZ, RZ, RZ ;  /* 0x000000ffff037224 */ /* 0x00efe200078e00ff */
[----:B------:R-:W-:Y:S01]  /*0ed0*/  MOV R0, 0x40 ;  /* 0x0000004000007802 */ /* 0x000fe20000000f00 */
[----:B0-----:R-:W-:-:S07]  /*0ee0*/  IMAD.WIDE.U32 R8, R8, 0x4, R4 ;  /* 0x0000000408087825 */ /* 0x001fce00078e0004 */
.L_x_30:
[----:B------:R-:W0:Y:S04]  /*0ef0*/  LDS.128 R16, [R0+UR6+-0x40] ;  /* 0xffffc00600107984 */ /* 0x000e280008000c00 */
[----:B------:R-:W1:Y:S04]  /*0f00*/  LDS.128 R4, [R0+UR6+-0x30] ;  /* 0xffffd00600047984 */ /* 0x000e680008000c00 */
[----:B------:R-:W2:Y:S04]  /*0f10*/  LDS.128 R12, [R0+UR6+-0x20] ;  /* 0xffffe006000c7984 */ /* 0x000ea80008000c00 */
[----:B------:R-:W3:Y:S01]  /*0f20*/  LDS.128 R20, [R0+UR6+-0x10] ;  /* 0xfffff00600147984 */ /* 0x000ee20008000c00 */
[----:B0-----:R-:W-:-:S04]  /*0f30*/  FADD R16, R16, R3 ;  /* 0x0000000310107221 */ /* 0x001fc80000000000 */
[----:B------:R-:W-:-:S04]  /*0f40*/  FADD R17, R16, R17 ;  /* 0x0000001110117221 */ /* 0x000fc80000000000 */
[----:B------:R-:W-:-:S04]  /*0f50*/  FADD R18, R17, R18 ;  /* 0x0000001211127221 */ /* 0x000fc80000000000 */
[----:B------:R-:W-:-:S04]  /*0f60*/  FADD R19, R18, R19 ;  /* 0x0000001312137221 */ /* 0x000fc80000000000 */
[----:B-1----:R-:W-:Y:S02]  /*0f70*/  FADD R4, R19, R4 ;  /* 0x0000000413047221 */ /* 0x002fe40000000000 */
        /* <DEDUP_REMOVED lines=18> */
[----:B0-----:R-:W-:-:S03]  /*10a0*/  VIADD R0, R0, 0x80 ;  /* 0x0000008000007836 */ /* 0x001fc60000000000 */
[----:B------:R-:W-:Y:S02]  /*10b0*/  FADD R19, R18, R19 ;  /* 0x0000001312137221 */ /* 0x000fe40000000000 */
[----:B------:R-:W-:Y:S02]  /*10c0*/  ISETP.NE.AND P0, PT, R0, 0x1040, PT ;  /* 0x000010400000780c */ /* 0x000fe40003f05270 */
        /* <DEDUP_REMOVED lines=14> */
[----:B0-----:R-:W-:-:S06]  /*11b0*/  UIMAD UR4, UR4, UR10, URZ ;  /* 0x0000000a040472a4 */ /* 0x001fcc000f8e02ff */
        /* <DEDUP_REMOVED lines=10> */
[----:B------:R-:W-:Y:S05]  /*1260*/  CALL.REL.NOINC `($__internal_1_$__cuda_sm3x_div_rn_noftz_f32_slowpath) ;  /* 0x00000000000c7944 */ /* 0x000fea0003c00000 */
[----:B------:R-:W-:-:S07]  /*1270*/  MOV R5, R0 ;  /* 0x0000000000057202 */ /* 0x000fce0000000f00 */
.L_x_31:
[----:B------:R-:W-:Y:S01]  /*1280*/  STG.E desc[UR16][R8.64], R5 ;  /* 0x0000000508007986 */ /* 0x000fe2000c101910 */
[----:B------:R-:W-:Y:S05]  /*1290*/  EXIT ;  /* 0x000000000000794d */ /* 0x000fea0003800000 */
        .weak           $__internal_1_$__cuda_sm3x_div_rn_noftz_f32_slowpath
        .type           $__internal_1_$__cuda_sm3x_div_rn_noftz_f32_slowpath,@function
        .size           $__internal_1_$__cuda_sm3x_div_rn_noftz_f32_slowpath,(.L_x_178 - $__internal_1_$__cuda_sm3x_div_rn_noftz_f32_slowpath)
$__internal_1_$__cuda_sm3x_div_rn_noftz_f32_slowpath:
[----:B------:R-:W-:Y:S02]  /*12a0*/  SHF.R.U32.HI R5, RZ, 0x17, R0 ;  /* 0x00000017ff057819 */ /* 0x000fe40000011600 */
[--C-:B------:R-:W-:Y:S02]  /*12b0*/  SHF.R.U32.HI R4, RZ, 0x17, R3.reuse ;  /* 0x00000017ff047819 */ /* 0x100fe40000011603 */
[----:B------:R-:W-:Y:S02]  /*12c0*/  LOP3.LUT R5, R5, 0xff, RZ, 0xc0, !PT ;  /* 0x000000ff05057812 */ /* 0x000fe400078ec0ff */
[----:B------:R-:W-:Y:S01]  /*12d0*/  LOP3.LUT R12, R4, 0xff, RZ, 0xc0, !PT ;  /* 0x000000ff040c7812 */ /* 0x000fe200078ec0ff */
[----:B------:R-:W-:Y:S01]  /*12e0*/  IMAD.MOV.U32 R4, RZ, RZ, R3 ;  /* 0x000000ffff047224 */ /* 0x000fe200078e0003 */
[----:B------:R-:W-:Y:S01]  /*12f0*/  MOV R7, R0 ;  /* 0x0000000000077202 */ /* 0x000fe20000000f00 */
[----:B------:R-:W-:Y:S01]  /*1300*/  VIADD R10, R5, 0xffffffff ;  /* 0xffffffff050a7836 */ /* 0x000fe20000000000 */
[----:B------:R-:W-:-:S04]  /*1310*/  IADD3 R11, PT, PT, R12, -0x1, RZ ;  /* 0xffffffff0c0b7810 */ /* 0x000fc80007ffe0ff */
[----:B------:R-:W-:-:S04]  /*1320*/  ISETP.GT.U32.AND P0, PT, R10, 0xfd, PT ;  /* 0x000000fd0a00780c */ /* 0x000fc80003f04070 */
[----:B------:R-:W-:-:S13]  /*1330*/  ISETP.GT.U32.OR P0, PT, R11, 0xfd, P0 ;  /* 0x000000fd0b00780c */ /* 0x000fda0000704470 */
[----:B------:R-:W-:Y:S01]  /*1340*/  @!P0 IMAD.MOV.U32 R6, RZ, RZ, RZ ;  /* 0x000000ffff068224 */ /* 0x000fe200078e00ff */
        /* <DEDUP_REMOVED lines=20> */
[----:B------:R-:W-:Y:S02]  /*1490*/  @!P0 IMAD.MOV.U32 R6, RZ, RZ, -0x40 ;  /* 0xffffffc0ff068424 */ /* 0x000fe400078e00ff */
[----:B------:R-:W-:Y:S01]  /*14a0*/  @!P0 FFMA R4, R3, 1.84467440737095516160e+19, RZ ;  /* 0x5f80000003048823 */ /* 0x000fe200000000ff */
[----:B------:R-:W-:Y:S02]  /*14b0*/  @!P1 FFMA R7, R0, 1.84467440737095516160e+19, RZ ;  /* 0x5f80000000079823 */ /* 0x000fe400000000ff */
[----:B------:R-:W-:-:S07]  /*14c0*/  @!P1 IADD3 R6, PT, PT, R6, 0x40, RZ ;  /* 0x0000004006069810 */ /* 0x000fce0007ffe0ff */
.L_x_32:
[----:B------:R-:W-:Y:S02]  /*14d0*/  LEA R0, R5, 0xc0800000, 0x17 ;  /* 0xc080000005007811 */ /* 0x000fe400078eb8ff */
[----:B------:R-:W-:-:S03]  /*14e0*/  IADD3 R3, PT, PT, R12, -0x7f, RZ ;  /* 0xffffff810c037810 */ /* 0x000fc60007ffe0ff */
[----:B------:R-:W-:Y:S01]  /*14f0*/  IMAD.IADD R7, R7, 0x1, -R0 ;  /* 0x0000000107077824 */ /* 0x000fe200078e0a00 */
[C---:B------:R-:W-:Y:S01]  /*1500*/  IADD3 R5, PT, PT, R3.reuse, 0x7f, -R5 ;  /* 0x0000007f03057810 */ /* 0x040fe20007ffe805 */
[----:B------:R-:W-:Y:S02]  /*1510*/  IMAD R0, R3, -0x800000, R4 ;  /* 0xff80000003007824 */ /* 0x000fe400078e0204 */
[----:B------:R-:W0:Y:S01]  /*1520*/  MUFU.RCP R10, R7 ;  /* 0x00000007000a7308 */ /* 0x000e220000001000 */
[----:B------:R-:W-:Y:S01]  /*1530*/  FADD.FTZ R11, -R7, -RZ ;  /* 0x800000ff070b7221 */ /* 0x000fe20000010100 */
[----:B------:R-:W-:-:S03]  /*1540*/  IMAD.IADD R5, R5, 0x1, R6 ;  /* 0x0000000105057824 */ /* 0x000fc600078e0206 */
        /* <DEDUP_REMOVED lines=9> */
[----:B------:R-:W-:-:S05]  /*15e0*/  IADD3 R7, PT, PT, R3, R5, RZ ;  /* 0x0000000503077210 */ /* 0x000fca0007ffe0ff */
[----:B------:R-:W-:-:S05]  /*15f0*/  VIADD R3, R7, 0xffffffff ;  /* 0xffffffff07037836 */ /* 0x000fca0000000000 */
        /* <DEDUP_REMOVED lines=15> */
[----:B------:R-:W-:Y:S01]  /*16f0*/  ISETP.NE.AND P1, PT, R7, RZ, PT ;  /* 0x000000ff0700720c */ /* 0x000fe20003f25270 */
[----:B------:R-:W-:Y:S01]  /*1700*/  IMAD.MOV R7, RZ, RZ, -R7 ;  /* 0x000000ffff077224 */ /* 0x000fe200078e0a07 */
[----:B------:R-:W-:-:S02]  /*1710*/  LOP3.LUT R5, R5, 0x800000, RZ, 0xfc, !PT ;  /* 0x0080000005057812 */ /* 0x000fc400078efcff */
[----:B------:R-:W-:Y:S02]  /*1720*/  FSETP.NEU.FTZ.AND P0, PT, R3, R4, PT ;  /* 0x000000040300720b */ /* 0x000fe40003f1d000 */
[----:B------:R-:W-:Y:S02]  /*1730*/  SHF.L.U32 R6, R5, R6, RZ ;  /* 0x0000000605067219 */ /* 0x000fe400000006ff */
[----:B------:R-:W-:Y:S02]  /*1740*/  SEL R4, R7, RZ, P2 ;  /* 0x000000ff07047207 */ /* 0x000fe40001000000 */
[----:B------:R-:W-:Y:S02]  /*1750*/  ISETP.NE.AND P1, PT, R6, RZ, P1 ;  /* 0x000000ff0600720c */ /* 0x000fe40000f25270 */
[----:B------:R-:W-:Y:S02]  /*1760*/  SHF.R.U32.HI R4, RZ, R4, R5 ;  /* 0x00000004ff047219 */ /* 0x000fe40000011605 */
[----:B------:R-:W-:-:S02]  /*1770*/  PLOP3.LUT P0, PT, P0, P1, PT, 0xf8, 0x8f ;  /* 0x00000000008f781c */ /* 0x000fc40000703f70 */
[----:B------:R-:W-:Y:S02]  /*1780*/  SHF.R.U32.HI R6, RZ, 0x1, R4 ;  /* 0x00000001ff067819 */ /* 0x000fe40000011604 */
[----:B------:R-:W-:-:S04]  /*1790*/  SEL R3, RZ, 0x1, !P0 ;  /* 0x00000001ff037807 */ /* 0x000fc80004000000 */
[----:B------:R-:W-:-:S04]  /*17a0*/  LOP3.LUT R3, R3, 0x1, R6, 0xf8, !PT ;  /* 0x0000000103037812 */ /* 0x000fc800078ef806 */
[----:B------:R-:W-:-:S04]  /*17b0*/  LOP3.LUT R3, R3, R4, RZ, 0xc0, !PT ;  /* 0x0000000403037212 */ /* 0x000fc800078ec0ff */
[----:B------:R-:W-:-:S04]  /*17c0*/  IADD3 R3, PT, PT, R6, R3, RZ ;  /* 0x0000000306037210 */ /* 0x000fc80007ffe0ff */
[----:B------:R-:W-:Y:S01]  /*17d0*/  LOP3.LUT R0, R3, R0, RZ, 0xfc, !PT ;  /* 0x0000000003007212 */ /* 0x000fe200078efcff */
[----:B------:R-:W-:Y:S06]  /*17e0*/  BRA `(.L_x_39) ;  /* 0x0000000000347947 */ /* 0x000fec0003800000 */
.L_x_38:
[----:B------:R-:W-:-:S04]  /*17f0*/  LOP3.LUT R0, R0, 0x80000000, RZ, 0xc0, !PT ;  /* 0x8000000000007812 */ /* 0x000fc800078ec0ff */
[----:B------:R-:W-:Y:S01]  /*1800*/  LOP3.LUT R0, R0, 0x7f800000, RZ, 0xfc, !PT ;  /* 0x7f80000000007812 */ /* 0x000fe200078efcff */
[----:B------:R-:W-:Y:S06]  /*1810*/  BRA `(.L_x_39) ;  /* 0x0000000000287947 */ /* 0x000fec0003800000 */
.L_x_37:
[----:B------:R-:W-:Y:S01]  /*1820*/  IMAD R0, R5, 0x800000, R0 ;  /* 0x0080000005007824 */ /* 0x000fe200078e0200 */
[----:B------:R-:W-:Y:S06]  /*1830*/  BRA `(.L_x_39) ;  /* 0x0000000000207947 */ /* 0x000fec0003800000 */
.L_x_36:
[----:B------:R-:W-:-:S04]  /*1840*/  LOP3.LUT R0, R7, 0x80000000, R4, 0x48, !PT ;  /* 0x8000000007007812 */ /* 0x000fc800078e4804 */
[----:B------:R-:W-:Y:S01]  /*1850*/  LOP3.LUT R0, R0, 0x7f800000, RZ, 0xfc, !PT ;  /* 0x7f80000000007812 */ /* 0x000fe200078efcff */
[----:B------:R-:W-:Y:S06]  /*1860*/  BRA `(.L_x_39) ;  /* 0x0000000000147947 */ /* 0x000fec0003800000 */
.L_x_35:
[----:B------:R-:W-:Y:S01]  /*1870*/  LOP3.LUT R0, R7, 0x80000000, R4, 0x48, !PT ;  /* 0x8000000007007812 */ /* 0x000fe200078e4804 */
[----:B------:R-:W-:Y:S06]  /*1880*/  BRA `(.L_x_39) ;  /* 0x00000000000c7947 */ /* 0x000fec0003800000 */
.L_x_34:
[----:B------:R-:W0:Y:S01]  /*1890*/  MUFU.RSQ R0, -QNAN ;  /* 0xffc0000000007908 */ /* 0x000e220000001400 */
[----:B------:R-:W-:Y:S05]  /*18a0*/  BRA `(.L_x_39) ;  /* 0x0000000000047947 */ /* 0x000fea0003800000 */
.L_x_33:
[----:B------:R-:W-:-:S07]  /*18b0*/  FADD.FTZ R0, R3, R0 ;  /* 0x0000000003007221 */ /* 0x000fce0000010000 */
.L_x_39:
[----:B------:R-:W-:-:S04]  /*18c0*/  HFMA2 R3, -RZ, RZ, 0, 0 ;  /* 0x00000000ff037431 */ /* 0x000fc800000001ff */
[----:B0-----:R-:W-:Y:S05]  /*18d0*/  RET.REL.NODEC R2 `(fast_mean_kernel) ;  /* 0xffffffe402c87950 */ /* 0x001fea0003c3ffff */
.L_x_40:
        /* <DEDUP_REMOVED lines=10> */
.L_x_178:


//--------------------- .text.mwa                 --------------------------
	.section	.text.mwa,"ax",@progbits
	.align	128
        .global         mwa
        .type           mwa,@function
        .size           mwa,(.L_x_186 - mwa)
        .other          mwa,@"STO_CUDA_ENTRY STV_DEFAULT"
mwa:
.text.mwa:
[----:B------:R-:W-:Y:S01]  /*0000*/  LDC R1, c[0x0][0x37c] ;  /* 0x0000df00ff017b82 */ /* 0x000fe20000000800 */
[----:B------:R-:W0:Y:S07]  /*0010*/  S2R R3, SR_TID.X ;  /* 0x0000000000037919 */ /* 0x000e2e0000002100 */
[----:B------:R-:W0:Y:S01]  /*0020*/  S2UR UR4, SR_CTAID.X ;  /* 0x00000000000479c3 */ /* 0x000e220000002500 */
[----:B------:R-:W1:Y:S07]  /*0030*/  LDCU UR5, c[0x0][0x3a0] ;  /* 0x00007400ff0577ac */ /* 0x000e6e0008000800 */
[----:B------:R-:W0:Y:S02]  /*0040*/  LDC R20, c[0x0][0x360] ;  /* 0x0000d800ff147b82 */ /* 0x000e240000000800 */
[----:B0-----:R-:W-:-:S05]  /*0050*/  IMAD R10, R20, UR4, R3 ;  /* 0x00000004140a7c24 */ /* 0x001fca000f8e0203 */
[----:B-1----:R-:W-:-:S13]  /*0060*/  ISETP.GE.AND P0, PT, R10, UR5, PT ;  /* 0x000000050a007c0c */ /* 0x002fda000bf06270 */
[----:B------:R-:W-:Y:S05]  /*0070*/  @P0 EXIT ;  /* 0x000000000000094d */ /* 0x000fea0003800000 */
[----:B------:R-:W0:Y:S01]  /*0080*/  LDC R0, c[0x0][0x3a4] ;  /* 0x0000e900ff007b82 */ /* 0x000e220000000800 */
[----:B------:R-:W1:Y:S01]  /*0090*/  LDCU UR4, c[0x0][0x370] ;  /* 0x00006e00ff0477ac */ /* 0x000e620008000800 */
[----:B------:R-:W-:Y:S01]  /*00a0*/  MOV R19, R10 ;  /* 0x0000000a00137202 */ /* 0x000fe20000000f00 */
[----:B------:R-:W2:Y:S05]  /*00b0*/  LDCU.64 UR6, c[0x0][0x358] ;  /* 0x00006b00ff0677ac */ /* 0x000eaa0008000a00 */
[----:B------:R-:W3:Y:S08]  /*00c0*/  LDC.64 R2, c[0x0][0x390] ;  /* 0x0000e400ff027b82 */ /* 0x000ef00000000a00 */
[----:B------:R-:W4:Y:S01]  /*00d0*/  LDC.64 R4, c[0x0][0x398] ;  /* 0x0000e600ff047b82 */ /* 0x000f220000000a00 */
[----:B-1----:R-:W-:-:S07]  /*00e0*/  IMAD R20, R20, UR4, RZ ;  /* 0x0000000414147c24 */ /* 0x002fce000f8e02ff */
[----:B------:R-:W1:Y:S01]  /*00f0*/  LDC.64 R6, c[0x0][0x380] ;  /* 0x0000e000ff067b82 */ /* 0x000e620000000a00 */
[----:B0-----:R-:W-:-:S07]  /*0100*/  FADD R18, -R0, 1 ;  /* 0x3f80000000127421 */ /* 0x001fce0000000100 */
[----:B--2---:R-:W0:Y:S02]  /*0110*/  LDC.64 R8, c[0x0][0x388] ;  /* 0x0000e200ff087b82 */ /* 0x004e240000000a00 */
.L_x_41:
[----:B-1----:R-:W-:-:S04]  /*0120*/  IMAD.WIDE R14, R19, 0x4, R6 ;  /* 0x00000004130e7825 */ /* 0x002fc800078e0206 */
[C---:B--23--:R-:W-:Y:S02]  /*0130*/  IMAD.WIDE R10, R19.reuse, 0x4, R2 ;  /* 0x00000004130a7825 */ /* 0x04cfe400078e0202 */
[----:B------:R-:W2:Y:S04]  /*0140*/  LDG.E R15, desc[UR6][R14.64] ;  /* 0x000000060e0f7981 */ /* 0x000ea8000c1e1900 */
[----:B------:R-:W3:Y:S01]  /*0150*/  LDG.E R13, desc[UR6][R10.64] ;  /* 0x000000060a0d7981 */ /* 0x000ee2000c1e1900 */
[----:B0-----:R-:W-:-:S04]  /*0160*/  IMAD.WIDE R16, R19, 0x4, R8 ;  /* 0x0000000413107825 */ /* 0x001fc800078e0208 */
[----:B--2---:R-:W-:-:S04]  /*0170*/  FMUL R12, R18, R15 ;  /* 0x0000000f120c7220 */ /* 0x004fc80000400000 */
[----:B---3--:R-:W-:Y:S01]  /*0180*/  FFMA R21, R13, R0, R12 ;  /* 0x000000000d157223 */ /* 0x008fe2000000000c */
[----:B----4-:R-:W-:-:S04]  /*0190*/  IMAD.WIDE R12, R19, 0x4, R4 ;  /* 0x00000004130c7825 */ /* 0x010fc800078e0204 */
[----:B------:R2:W-:Y:S04]  /*01a0*/  STG.E desc[UR6][R10.64], R21 ;  /* 0x000000150a007986 */ /* 0x0005e8000c101906 */
[----:B------:R-:W3:Y:S04]  /*01b0*/  LDG.E R17, desc[UR6][R16.64] ;  /* 0x0000000610117981 */ /* 0x000ee8000c1e1900 */
[----:B------:R-:W4:Y:S01]  /*01c0*/  LDG.E R23, desc[UR6][R12.64] ;  /* 0x000000060c177981 */ /* 0x000f22000c1e1900 */
[----:B------:R-:W-:-:S04]  /*01d0*/  IADD3 R19, PT, PT, R20, R19, RZ ;  /* 0x0000001314137210 */ /* 0x000fc80007ffe0ff */
[----:B------:R-:W-:Y:S01]  /*01e0*/  ISETP.GE.AND P0, PT, R19, UR5, PT ;  /* 0x0000000513007c0c */ /* 0x000fe2000bf06270 */
[----:B---3--:R-:W-:-:S04]  /*01f0*/  FMUL R22, R18, R17 ;  /* 0x0000001112167220 */ /* 0x008fc80000400000 */
[----:B----4-:R-:W-:-:S05]  /*0200*/  FFMA R23, R23, R0, R22 ;  /* 0x0000000017177223 */ /* 0x010fca0000000016 */
[----:B------:R2:W-:Y:S03]  /*0210*/  STG.E desc[UR6][R12.64], R23 ;  /* 0x000000170c007986 */ /* 0x0005e6000c101906 */
[----:B------:R-:W-:Y:S05]  /*0220*/  @!P0 BRA `(.L_x_41) ;  /* 0xfffffffc00bc8947 */ /* 0x000fea000383ffff */
[----:B------:R-:W-:Y:S05]  /*0230*/  EXIT ;  /* 0x000000000000794d */ /* 0x000fea0003800000 */
.L_x_42:
        /* <DEDUP_REMOVED lines=12> */
.L_x_186:


//--------------------- .text.std_fn              --------------------------
	.section	.text.std_fn,"ax",@progbits
	.align	128
        .global         std_fn
        .type           std_fn,@function
        .size           std_fn,(.L_x_179 - std_fn)
        .other          std_fn,@"STO_CUDA_ENTRY STV_DEFAULT"
std_fn:
.text.std_fn:
        /* <DEDUP_REMOVED lines=8> */
[----:B------:R-:W0:Y:S01]  /*0080*/  LDC.64 R2, c[0x0][0x380] ;  /* 0x0000e000ff027b82 */ /* 0x000e220000000a00 */
[----:B------:R-:W1:Y:S01]  /*0090*/  LDCU UR4, c[0x0][0x370] ;  /* 0x00006e00ff0477ac */ /* 0x000e620008000800 */
[----:B------:R-:W2:Y:S06]  /*00a0*/  LDCU.64 UR6, c[0x0][0x358] ;  /* 0x00006b00ff0677ac */ /* 0x000eac0008000a00 */
[----:B------:R-:W3:Y:S01]  /*00b0*/  LDC.64 R4, c[0x0][0x388] ;  /* 0x0000e200ff047b82 */ /* 0x000ee20000000a00 */
[----:B------:R-:W4:Y:S01]  /*00c0*/  LDCU.64 UR8, c[0x0][0x390] ;  /* 0x00007200ff0877ac */ /* 0x000f220008000a00 */
[----:B-1----:R-:W-:-:S07]  /*00d0*/  IMAD R6, R6, UR4, RZ ;  /* 0x0000000406067c24 */ /* 0x002fce000f8e02ff */
.L_x_46:
[----:B01----:R-:W-:-:S06]  /*00e0*/  IMAD.WIDE R8, R7, 0x4, R2 ;  /* 0x0000000407087825 */ /* 0x003fcc00078e0202 */
[----:B--2---:R-:W2:Y:S01]  /*00f0*/  LDG.E R8, desc[UR6][R8.64] ;  /* 0x0000000608087981 */ /* 0x004ea2000c1e1900 */
[-C--:B------:R-:W-:Y:S01]  /*0100*/  MOV R15, R7.reuse ;  /* 0x00000007000f7202 */ /* 0x080fe20000000f00 */
[----:B------:R-:W-:Y:S01]  /*0110*/  BSSY.RECONVERGENT B0, `(.L_x_43) ;  /* 0x000000f000007945 */ /* 0x000fe20003800200 */
[----:B------:R-:W-:-:S04]  /*0120*/  IADD3 R7, PT, PT, R6, R7, RZ ;  /* 0x0000000706077210 */ /* 0x000fc80007ffe0ff */
[----:B----4-:R-:W-:Y:S01]  /*0130*/  ISETP.GE.AND P0, PT, R7, UR9, PT ;  /* 0x0000000907007c0c */ /* 0x010fe2000bf06270 */
[----:B--2---:R-:W-:-:S04]  /*0140*/  FADD R10, R8, UR8 ;  /* 0x00000008080a7e21 */ /* 0x004fc80008000000 */
[----:B------:R0:W1:Y:S01]  /*0150*/  MUFU.RSQ R13, R10 ;  /* 0x0000000a000d7308 */ /* 0x0000620000001400 */
[----:B------:R-:W-:-:S04]  /*0160*/  IADD3 R0, PT, PT, R10, -0xd000000, RZ ;  /* 0xf30000000a007810 */ /* 0x000fc80007ffe0ff */
[----:B------:R-:W-:-:S13]  /*0170*/  ISETP.GT.U32.AND P1, PT, R0, 0x727fffff, PT ;  /* 0x727fffff0000780c */ /* 0x000fda0003f24070 */
[----:B01----:R-:W-:Y:S05]  /*0180*/  @!P1 BRA `(.L_x_44) ;  /* 0x00000000000c9947 */ /* 0x003fea0003800000 */
[----:B------:R-:W-:-:S07]  /*0190*/  MOV R13, 0x1b0 ;  /* 0x000001b0000d7802 */ /* 0x000fce0000000f00 */
[----:B---3--:R-:W-:Y:S05]  /*01a0*/  CALL.REL.NOINC `($__internal_2_$__cuda_sm20_sqrt_rn_f32_slowpath) ;  /* 0x0000000000287944 */ /* 0x008fea0003c00000 */
[----:B------:R-:W-:Y:S05]  /*01b0*/  BRA `(.L_x_45) ;  /* 0x0000000000107947 */ /* 0x000fea0003800000 */
.L_x_44:
[----:B------:R-:W-:Y:S01]  /*01c0*/  FMUL.FTZ R11, R10, R13 ;  /* 0x0000000d0a0b7220 */ /* 0x000fe20000410000 */
[----:B------:R-:W-:-:S03]  /*01d0*/  FMUL.FTZ R8, R13, 0.5 ;  /* 0x3f0000000d087820 */ /* 0x000fc60000410000 */
[----:B------:R-:W-:-:S04]  /*01e0*/  FFMA R0, -R11, R11, R10 ;  /* 0x0000000b0b007223 */ /* 0x000fc8000000010a */
[----:B------:R-:W-:-:S07]  /*01f0*/  FFMA R11, R0, R8, R11 ;  /* 0x00000008000b7223 */ /* 0x000fce000000000b */
.L_x_45:
[----:B------:R-:W-:Y:S05]  /*0200*/  BSYNC.RECONVERGENT B0 ;  /* 0x0000000000007941 */ /* 0x000fea0003800200 */
.L_x_43:
[----:B---3--:R-:W-:-:S05]  /*0210*/  IMAD.WIDE R8, R15, 0x4, R4 ;  /* 0x000000040f087825 */ /* 0x008fca00078e0204 */
[----:B------:R1:W-:Y:S01]  /*0220*/  STG.E desc[UR6][R8.64], R11 ;  /* 0x0000000b08007986 */ /* 0x0003e2000c101906 */
[----:B------:R-:W-:Y:S05]  /*0230*/  @!P0 BRA `(.L_x_46) ;  /* 0xfffffffc00a88947 */ /* 0x000fea000383ffff */
[----:B------:R-:W-:Y:S05]  /*0240*/  EXIT ;  /* 0x000000000000794d */ /* 0x000fea0003800000 */
        .weak           $__internal_2_$__cuda_sm20_sqrt_rn_f32_slowpath
        .type           $__internal_2_$__cuda_sm20_sqrt_rn_f32_slowpath,@function
        .size           $__internal_2_$__cuda_sm20_sqrt_rn_f32_slowpath,(.L_x_179 - $__internal_2_$__cuda_sm20_sqrt_rn_f32_slowpath)
$__internal_2_$__cuda_sm20_sqrt_rn_f32_slowpath:
[----:B------:R-:W-:-:S13]  /*0250*/  LOP3.LUT P1, RZ, R10, 0x7fffffff, RZ, 0xc0, !PT ;  /* 0x7fffffff0aff7812 */ /* 0x000fda000782c0ff */
[----:B------:R-:W-:Y:S01]  /*0260*/  @!P1 MOV R8, R10 ;  /* 0x0000000a00089202 */ /* 0x000fe20000000f00 */
[----:B------:R-:W-:Y:S06]  /*0270*/  @!P1 BRA `(.L_x_47) ;  /* 0x0000000000449947 */ /* 0x000fec0003800000 */
[----:B------:R-:W-:Y:S02]  /*0280*/  FSETP.GEU.FTZ.AND P1, PT, R10, RZ, PT ;  /* 0x000000ff0a00720b */ /* 0x000fe40003f3e000 */
[----:B------:R-:W-:-:S11]  /*0290*/  MOV R0, R10 ;  /* 0x0000000a00007202 */ /* 0x000fd60000000f00 */
[----:B------:R-:W-:Y:S01]  /*02a0*/  @!P1 MOV R8, 0x7fffffff ;  /* 0x7fffffff00089802 */ /* 0x000fe20000000f00 */
[----:B------:R-:W-:Y:S06]  /*02b0*/  @!P1 BRA `(.L_x_47) ;  /* 0x0000000000349947 */ /* 0x000fec0003800000 */
[----:B------:R-:W-:-:S13]  /*02c0*/  FSETP.GTU.FTZ.AND P1, PT, |R0|, +INF , PT ;  /* 0x7f8000000000780b */ /* 0x000fda0003f3c200 */
[----:B------:R-:W-:Y:S01]  /*02d0*/  @P1 FADD.FTZ R8, R0, 1 ;  /* 0x3f80000000081421 */ /* 0x000fe20000010000 */
[----:B------:R-:W-:Y:S06]  /*02e0*/  @P1 BRA `(.L_x_47) ;  /* 0x0000000000281947 */ /* 0x000fec0003800000 */
[----:B------:R-:W-:-:S13]  /*02f0*/  FSETP.NEU.FTZ.AND P1, PT, |R0|, +INF , PT ;  /* 0x7f8000000000780b */ /* 0x000fda0003f3d200 */
[----:B------:R-:W-:-:S04]  /*0300*/  @P1 FFMA R9, R0, 1.84467440737095516160e+19, RZ ;  /* 0x5f80000000091823 */ /* 0x000fc800000000ff */
[----:B------:R-:W0:Y:S02]  /*0310*/  @P1 MUFU.RSQ R8, R9 ;  /* 0x0000000900081308 */ /* 0x000e240000001400 */
[----:B0-----:R-:W-:Y:S01]  /*0320*/  @P1 FMUL.FTZ R10, R9, R8 ;  /* 0x00000008090a1220 */ /* 0x001fe20000410000 */
[----:B------:R-:W-:Y:S01]  /*0330*/  @P1 FMUL.FTZ R12, R8, 0.5 ;  /* 0x3f000000080c1820 */ /* 0x000fe20000410000 */
[----:B------:R-:W-:Y:S02]  /*0340*/  @!P1 MOV R8, R0 ;  /* 0x0000000000089202 */ /* 0x000fe40000000f00 */
[----:B------:R-:W-:-:S04]  /*0350*/  @P1 FADD.FTZ R11, -R10, -RZ ;  /* 0x800000ff0a0b1221 */ /* 0x000fc80000010100 */
[----:B------:R-:W-:-:S04]  /*0360*/  @P1 FFMA R11, R10, R11, R9 ;  /* 0x0000000b0a0b1223 */ /* 0x000fc80000000009 */
[----:B------:R-:W-:-:S04]  /*0370*/  @P1 FFMA R11, R11, R12, R10 ;  /* 0x0000000c0b0b1223 */ /* 0x000fc8000000000a */
[----:B------:R-:W-:-:S07]  /*0380*/  @P1 FMUL.FTZ R8, R11, 2.3283064365386962891e-10 ;  /* 0x2f8000000b081820 */ /* 0x000fce0000410000 */
.L_x_47:
[----:B------:R-:W-:Y:S01]  /*0390*/  HFMA2 R9, -RZ, RZ, 0, 0 ;  /* 0x00000000ff097431 */ /* 0x000fe200000001ff */
[----:B------:R-:W-:Y:S02]  /*03a0*/  MOV R11, R8 ;  /* 0x00000008000b7202 */ /* 0x000fe40000000f00 */
[----:B------:R-:W-:-:S04]  /*03b0*/  MOV R8, R13 ;  /* 0x0000000d00087202 */ /* 0x000fc80000000f00 */
[----:B------:R-:W-:Y:S05]  /*03c0*/  RET.REL.NODEC R8 `(std_fn) ;  /* 0xfffffffc080c7950 */ /* 0x000fea0003c3ffff */
.L_x_48:
        /* <DEDUP_REMOVED lines=11> */
.L_x_179:


//--------------------- .text.var_full            --------------------------
	.section	.text.var_full,"ax",@progbits
	.align	128
        .global         var_full
        .type           var_full,@function
        .size           var_full,(.L_x_180 - var_full)
        .other          var_full,@"STO_CUDA_ENTRY STV_DEFAULT"
var_full:
.text.var_full:
        /* <DEDUP_REMOVED lines=8> */
[----:B------:R-:W0:Y:S01]  /*0080*/  LDCU UR4, c[0x0][0x398] ;  /* 0x00007300ff0477ac */ /* 0x000e220008000800 */
[----:B------:R-:W1:Y:S01]  /*0090*/  LDCU UR6, c[0x0][0x370] ;  /* 0x00006e00ff0677ac */ /* 0x000e620008000800 */
[----:B------:R-:W2:Y:S01]  /*00a0*/  LDCU.64 UR8, c[0x0][0x358] ;  /* 0x00006b00ff0877ac */ /* 0x000ea20008000a00 */
[----:B0-----:R-:W-:Y:S02]  /*00b0*/  UISETP.GT.AND UP0, UPT, UR4, URZ, UPT ;  /* 0x000000ff0400728c */ /* 0x001fe4000bf04270 */
[----:B------:R-:W-:Y:S01]  /*00c0*/  UIADD3 UR5, UPT, UPT, UR4, -0x1, URZ ;  /* 0xffffffff04057890 */ /* 0x000fe2000fffe0ff */
[----:B-1----:R-:W-:-:S05]  /*00d0*/  IMAD R7, R7, UR6, RZ ;  /* 0x0000000607077c24 */ /* 0x002fca000f8e02ff */
[----:B------:R-:W-:Y:S01]  /*00e0*/  I2FP.F32.S32 R0, UR5 ;  /* 0x0000000500007c45 */ /* 0x000fe20008201400 */
[----:B--2---:R-:W-:Y:S06]  /*00f0*/  BRA.U UP0, `(.L_x_49) ;  /* 0x0000000100507547 */ /* 0x004fec000b800000 */
[----:B------:R-:W0:Y:S08]  /*0100*/  MUFU.RCP R3, R0 ;  /* 0x0000000000037308 */ /* 0x000e300000001000 */
[----:B------:R-:W1:Y:S01]  /*0110*/  FCHK P0, RZ, R0 ;  /* 0x00000000ff007302 */ /* 0x000e620000000000 */
[----:B0-----:R-:W-:-:S04]  /*0120*/  FFMA R2, -R0, R3, 1 ;  /* 0x3f80000000027423 */ /* 0x001fc80000000103 */
[----:B------:R-:W-:-:S04]  /*0130*/  FFMA R2, R3, R2, R3 ;  /* 0x0000000203027223 */ /* 0x000fc80000000003 */
[----:B------:R-:W-:-:S04]  /*0140*/  FFMA R3, RZ, R2, RZ ;  /* 0x00000002ff037223 */ /* 0x000fc800000000ff */
[----:B------:R-:W-:-:S04]  /*0150*/  FFMA R4, -R0, R3, RZ ;  /* 0x0000000300047223 */ /* 0x000fc800000001ff */
[----:B------:R-:W-:Y:S01]  /*0160*/  FFMA R9, R2, R4, R3 ;  /* 0x0000000402097223 */ /* 0x000fe20000000003 */
[----:B-1----:R-:W-:Y:S06]  /*0170*/  @!P0 BRA `(.L_x_50) ;  /* 0x0000000000108947 */ /* 0x002fec0003800000 */
[----:B------:R-:W-:Y:S01]  /*0180*/  HFMA2 R2, -RZ, RZ, 0, 0 ;  /* 0x00000000ff027431 */ /* 0x000fe200000001ff */
[----:B------:R-:W-:-:S07]  /*0190*/  MOV R4, 0x1b0 ;  /* 0x000001b000047802 */ /* 0x000fce0000000f00 */
[----:B------:R-:W-:Y:S05]  /*01a0*/  CALL.REL.NOINC `($__internal_3_$__cuda_sm3x_div_rn_noftz_f32_slowpath) ;  /* 0x0000001000747944 */ /* 0x000fea0003c00000 */
[----:B------:R-:W-:-:S07]  /*01b0*/  MOV R9, R2 ;  /* 0x0000000200097202 */ /* 0x000fce0000000f00 */
.L_x_50:
[----:B------:R-:W0:Y:S01]  /*01c0*/  LDC.64 R4, c[0x0][0x390] ;  /* 0x0000e400ff047b82 */ /* 0x000e220000000a00 */
[----:B------:R-:W1:Y:S02]  /*01d0*/  LDCU UR4, c[0x0][0x39c] ;  /* 0x00007380ff0477ac */ /* 0x000e640008000800 */
.L_x_51:
[----:B0-----:R-:W-:Y:S01]  /*01e0*/  IMAD.WIDE R2, R6, 0x4, R4 ;  /* 0x0000000406027825 */ /* 0x001fe200078e0204 */
[----:B------:R-:W-:-:S04]  /*01f0*/  IADD3 R6, PT, PT, R7, R6, RZ ;  /* 0x0000000607067210 */ /* 0x000fc80007ffe0ff */
[----:B------:R2:W-:Y:S01]  /*0200*/  STG.E desc[UR8][R2.64], R9 ;  /* 0x0000000902007986 */ /* 0x0005e2000c101908 */
[----:B-1----:R-:W-:-:S13]  /*0210*/  ISETP.GE.AND P0, PT, R6, UR4, PT ;  /* 0x0000000406007c0c */ /* 0x002fda000bf06270 */
[----:B--2---:R-:W-:Y:S05]  /*0220*/  @!P0 BRA `(.L_x_51) ;  /* 0xfffffffc00ec8947 */ /* 0x004fea000383ffff */
[----:B------:R-:W-:Y:S05]  /*0230*/  EXIT ;  /* 0x000000000000794d */ /* 0x000fea0003800000 */
.L_x_49:
[----:B------:R-:W-:-:S04]  /*0240*/  ULOP3.LUT UR4, UR4, 0x7ffffffe, URZ, 0xc0, !UPT ;  /* 0x7ffffffe04047892 */ /* 0x000fc8000f8ec0ff */
[----:B------:R-:W-:-:S12]  /*0250*/  UIADD3 UR5, UPT, UPT, -UR4, URZ, URZ ;  /* 0x000000ff04057290 */ /* 0x000fd8000fffe1ff */
.L_x_66:
[----:B------:R-:W0:Y:S01]  /*0260*/  LDC.64 R2, c[0x0][0x388] ;  /* 0x0000e200ff027b82 */ /* 0x000e220000000a00 */
[----:B------:R-:W1:Y:S01]  /*0270*/  LDCU UR6, c[0x0][0x398] ;  /* 0x00007300ff0677ac */ /* 0x000e620008000800 */
[----:B0-----:R-:W-:-:S05]  /*0280*/  IMAD.WIDE R2, R6, 0x4, R2 ;  /* 0x0000000406027825 */ /* 0x001fca00078e0202 */
[----:B-----5:R0:W5:Y:S01]  /*0290*/  LDG.E R8, desc[UR8][R2.64] ;  /* 0x0000000802087981 */ /* 0x020162000c1e1900 */
[----:B-1----:R-:W-:Y:S01]  /*02a0*/  UISETP.NE.AND UP0, UPT, UR6, 0x1, UPT ;  /* 0x000000010600788c */ /* 0x002fe2000bf05270 */
[----:B------:R-:W-:Y:S01]  /*02b0*/  HFMA2 R9, -RZ, RZ, 0, 0 ;  /* 0x00000000ff097431 */ /* 0x000fe200000001ff */
[----:B------:R-:W-:-:S07]  /*02c0*/  MOV R5, RZ ;  /* 0x000000ff00057202 */ /* 0x000fce0000000f00 */
[----:B0-----:R-:W-:Y:S05]  /*02d0*/  BRA.U !UP0, `(.L_x_52) ;  /* 0x0000000908887547 */ /* 0x001fea000b800000 */
[----:B------:R-:W0:Y:S01]  /*02e0*/  LDC R11, c[0x0][0x39c] ;  /* 0x0000e700ff0b7b82 */ /* 0x000e220000000800 */
[----:B------:R-:W-:Y:S02]  /*02f0*/  MOV R9, RZ ;  /* 0x000000ff00097202 */ /* 0x000fe40000000f00 */
[----:B------:R-:W-:Y:S02]  /*0300*/  MOV R10, R6 ;  /* 0x00000006000a7202 */ /* 0x000fe40000000f00 */
[----:B------:R-:W-:-:S03]  /*0310*/  MOV R12, UR5 ;  /* 0x00000005000c7c02 */ /* 0x000fc60008000f00 */
[----:B------:R-:W1:Y:S04]  /*0320*/  LDC.64 R2, c[0x0][0x380] ;  /* 0x0000e000ff027b82 */ /* 0x000e680000000a00 */
.L_x_59:
[----:B-1----:R-:W-:-:S05]  /*0330*/  IMAD.WIDE R4, R10, 0x4, R2 ;  /* 0x000000040a047825 */ /* 0x002fca00078e0202 */
[----:B------:R-:W2:Y:S01]  /*0340*/  LDG.E R13, desc[UR8][R4.64] ;  /* 0x00000008040d7981 */ /* 0x000ea2000c1e1900 */
[----:B------:R-:W-:Y:S01]  /*0350*/  IADD3 R12, PT, PT, R12, 0x2, RZ ;  /* 0x000000020c0c7810 */ /* 0x000fe20007ffe0ff */
[----:B------:R-:W-:Y:S01]  /*0360*/  BSSY.RECONVERGENT B0, `(.L_x_53) ;  /* 0x0000049000007945 */ /* 0x000fe20003800200 */
[----:B------:R-:W-:Y:S02]  /*0370*/  HFMA2 R16, -RZ, RZ, 1.875, 0 ;  /* 0x3f800000ff107431 */ /* 0x000fe400000001ff */
[----:B------:R-:W-:Y:S01]  /*0380*/  ISETP.NE.AND P0, PT, R12, RZ, PT ;  /* 0x000000ff0c00720c */ /* 0x000fe20003f05270 */
[----:B--2--5:R-:W-:-:S05]  /*0390*/  FADD R13, -R8, R13 ;  /* 0x0000000d080d7221 */ /* 0x024fca0000000100 */
        /* <DEDUP_REMOVED lines=12> */
[-C--:B------:R-:W-:Y:S02]  /*0460*/  IADD3 R14, PT, PT, R14, -R15.reuse, RZ ;  /* 0x8000000f0e0e7210 */ /* 0x080fe40007ffe0ff */
[----:B------:R-:W-:-:S03]  /*0470*/  I2FP.F32.S32 R15, R15 ;  /* 0x0000000f000f7245 */ /* 0x000fc60000201400 */
[C---:B------:R-:W-:Y:S01]  /*0480*/  FADD R16, R14.reuse, 1 ;  /* 0x3f8000000e107421 */ /* 0x040fe20000000000 */
[----:B------:R-:W-:Y:S01]  /*0490*/  FADD R21, R14, -1 ;  /* 0xbf8000000e157421 */ /* 0x000fe20000000000 */
[----:B------:R-:W-:-:S03]  /*04a0*/  FFMA R19, R15, 1.1920928955078125e-07, R18 ;  /* 0x340000000f137823 */ /* 0x000fc60000000012 */
[----:B------:R-:W-:Y:S01]  /*04b0*/  FADD R17, R21, R21 ;  /* 0x0000001515117221 */ /* 0x000fe20000000000 */
[----:B------:R-:W1:Y:S03]  /*04c0*/  MUFU.RCP R16, R16 ;  /* 0x0000001000107308 */ /* 0x000e660000001000 */
[----:B-1----:R-:W-:-:S04]  /*04d0*/  FMUL R14, R16, R17 ;  /* 0x00000011100e7220 */ /* 0x002fc80000400000 */
[----:B------:R-:W-:Y:S01]  /*04e0*/  FADD R18, R21, -R14 ;  /* 0x8000000e15127221 */ /* 0x000fe20000000000 */
[C---:B------:R-:W-:Y:S01]  /*04f0*/  FMUL R17, R14.reuse, R14 ;  /* 0x0000000e0e117220 */ /* 0x040fe20000400000 */
[----:B------:R-:W-:Y:S02]  /*0500*/  FFMA R15, R14, 1.4426950216293334961, R19 ;  /* 0x3fb8aa3b0e0f7823 */ /* 0x000fe40000000013 */
[----:B------:R-:W-:Y:S01]  /*0510*/  FADD R18, R18, R18 ;  /* 0x0000001212127221 */ /* 0x000fe20000000000 */
[----:B------:R-:W-:Y:S01]  /*0520*/  FFMA R20, R17, R20, 0.0032181653659790754318 ;  /* 0x3b52e7db11147423 */ /* 0x000fe20000000014 */
        /* <DEDUP_REMOVED lines=16> */
[----:B------:R-:W1:Y:S01]  /*0630*/  FRND R19, R14 ;  /* 0x0000000e00137307 */ /* 0x000e620000201000 */
[----:B------:R-:W-:Y:S01]  /*0640*/  FADD R16, R16, -R15 ;  /* 0x8000000f10107221 */ /* 0x000fe20000000000 */
[----:B------:R-:W-:Y:S01]  /*0650*/  FFMA R17, R17, 2, -R14 ;  /* 0x4000000011117823 */ /* 0x000fe2000000080e */
[C---:B------:R-:W-:Y:S02]  /*0660*/  FSETP.GT.AND P2, PT, |R14|.reuse, 152, PT ;  /* 0x431800000e00780b */ /* 0x040fe40003f44200 */
[----:B------:R-:W-:Y:S01]  /*0670*/  FSETP.GEU.AND P3, PT, R14, RZ, PT ;  /* 0x000000ff0e00720b */ /* 0x000fe20003f6e000 */
[----:B------:R-:W-:Y:S02]  /*0680*/  FFMA R16, R16, 2, R17 ;  /* 0x4000000010107823 */ /* 0x000fe40000000011 */
[----:B------:R-:W2:Y:S01]  /*0690*/  F2I.NTZ R17, R14 ;  /* 0x0000000e00117305 */ /* 0x000ea20000203100 */
[----:B-1----:R-:W-:Y:S01]  /*06a0*/  FADD R15, R14, -R19 ;  /* 0x800000130e0f7221 */ /* 0x002fe20000000000 */
[----:B------:R-:W-:-:S03]  /*06b0*/  FSETP.GT.AND P1, PT, R19, RZ, PT ;  /* 0x000000ff1300720b */ /* 0x000fc60003f24000 */
[----:B------:R-:W-:-:S04]  /*06c0*/  FADD R15, R15, R16 ;  /* 0x000000100f0f7221 */ /* 0x000fc80000000000 */
[----:B------:R-:W-:-:S04]  /*06d0*/  FFMA R16, R15, R18, 0.0013391353422775864601 ;  /* 0x3aaf85ed0f107423 */ /* 0x000fc80000000012 */
[----:B------:R-:W-:-:S04]  /*06e0*/  FFMA R16, R15, R16, 0.0096188392490148544312 ;  /* 0x3c1d98560f107423 */ /* 0x000fc80000000010 */
[----:B------:R-:W-:-:S04]  /*06f0*/  FFMA R16, R15, R16, 0.055503588169813156128 ;  /* 0x3d6357bb0f107423 */ /* 0x000fc80000000010 */
[----:B------:R-:W-:Y:S01]  /*0700*/  FFMA R18, R15, R16, 0.24022644758224487305 ;  /* 0x3e75fdec0f127423 */ /* 0x000fe20000000010 */
[----:B------:R-:W-:Y:S02]  /*0710*/  SEL R16, RZ, 0x83000000, P1 ;  /* 0x83000000ff107807 */ /* 0x000fe40000800000 */
[----:B------:R-:W-:Y:S01]  /*0720*/  FSETP.NEU.AND P1, PT, |R13|, +INF , PT ;  /* 0x7f8000000d00780b */ /* 0x000fe20003f2d200 */
[----:B------:R-:W-:Y:S01]  /*0730*/  FFMA R20, R15, R18, 0.69314718246459960938 ;  /* 0x3f3172180f147423 */ /* 0x000fe20000000012 */
[----:B------:R-:W-:Y:S02]  /*0740*/  IADD3 R18, PT, PT, R16, 0x7f000000, RZ ;  /* 0x7f00000010127810 */ /* 0x000fe40007ffe0ff */
[----:B--2---:R-:W-:Y:S01]  /*0750*/  LEA R17, R17, -R16, 0x17 ;  /* 0x8000001011117211 */ /* 0x004fe200078eb8ff */
        /* <DEDUP_REMOVED lines=8> */
.L_x_55:
[----:B------:R-:W-:-:S07]  /*07e0*/  FADD R16, R13, 2 ;  /* 0x400000000d107421 */ /* 0x000fce0000000000 */
.L_x_54:
[----:B------:R-:W-:Y:S05]  /*07f0*/  BSYNC.RECONVERGENT B0 ;  /* 0x0000000000007941 */ /* 0x000fea0003800200 */
.L_x_53:
[----:B0-----:R-:W-:-:S06]  /*0800*/  IMAD.WIDE R14, R11, 0x4, R4 ;  /* 0x000000040b0e7825 */ /* 0x001fcc00078e0204 */
[----:B------:R-:W2:Y:S01]  /*0810*/  LDG.E R15, desc[UR8][R14.64] ;  /* 0x000000080e0f7981 */ /* 0x000ea2000c1e1900 */
[----:B------:R-:W-:Y:S01]  /*0820*/  BSSY.RECONVERGENT B0, `(.L_x_56) ;  /* 0x0000049000007945 */ /* 0x000fe20003800200 */
[----:B------:R-:W-:Y:S01]  /*0830*/  FADD R9, R16, R9 ;  /* 0x0000000910097221 */ /* 0x000fe20000000000 */
[----:B------:R-:W-:Y:S01]  /*0840*/  MOV R16, 0x3f800000 ;  /* 0x3f80000000107802 */ /* 0x000fe20000000f00 */
[----:B--2---:R-:W-:-:S05]  /*0850*/  FADD R4, -R8, R15 ;  /* 0x0000000f08047221 */ /* 0x004fca0000000100 */
[----:B------:R-:W-:-:S13]  /*0860*/  FSETP.NEU.AND P1, PT, R4, 1, PT ;  /* 0x3f8000000400780b */ /* 0x000fda0003f2d000 */
[----:B------:R-:W-:Y:S05]  /*0870*/  @!P1 BRA `(.L_x_57) ;  /* 0x00000004000c9947 */ /* 0x000fea0003800000 */
[----:B------:R-:W-:-:S13]  /*0880*/  FSETP.NAN.AND P1, PT, |R4|, |R4|, PT ;  /* 0x400000040400720b */ /* 0x000fda0003f28200 */
[----:B------:R-:W-:Y:S05]  /*0890*/  @P1 BRA `(.L_x_58) ;  /* 0x0000000400001947 */ /* 0x000fea0003800000 */
[C---:B------:R-:W-:Y:S01]  /*08a0*/  FMUL R5, |R4|.reuse, 16777216 ;  /* 0x4b80000004057820 */ /* 0x040fe20000400200 */
[C---:B------:R-:W-:Y:S01]  /*08b0*/  FSETP.GEU.AND P1, PT, |R4|.reuse, 1.175494350822287508e-38, PT ;  /* 0x008000000400780b */ /* 0x040fe20003f2e200 */
[----:B------:R-:W-:Y:S01]  /*08c0*/  HFMA2 R20, -RZ, RZ, 0.771484375, 0.21533203125 ;  /* 0x3a2c32e4ff147431 */ /* 0x000fe200000001ff */
[----:B------:R-:W-:Y:S02]  /*08d0*/  FSETP.NEU.AND P4, PT, R4, RZ, PT ;  /* 0x000000ff0400720b */ /* 0x000fe40003f8d000 */
[----:B------:R-:W-:-:S04]  /*08e0*/  FSEL R5, R5, |R4|, !P1 ;  /* 0x4000000405057208 */ /* 0x000fc80004800000 */
[----:B------:R-:W-:-:S04]  /*08f0*/  IADD3 R13, PT, PT, R5, -0x3f3504f3, RZ ;  /* 0xc0cafb0d050d7810 */ /* 0x000fc80007ffe0ff */
[----:B------:R-:W-:Y:S02]  /*0900*/  LOP3.LUT R16, R13, 0xff800000, RZ, 0xc0, !PT ;  /* 0xff8000000d107812 */ /* 0x000fe400078ec0ff */
[----:B------:R-:W-:Y:S02]  /*0910*/  FSEL R13, RZ, -24, P1 ;  /* 0xc1c00000ff0d7808 */ /* 0x000fe40000800000 */
[-C--:B------:R-:W-:Y:S02]  /*0920*/  IADD3 R5, PT, PT, R5, -R16.reuse, RZ ;  /* 0x8000001005057210 */ /* 0x080fe40007ffe0ff */
[----:B------:R-:W-:-:S03]  /*0930*/  I2FP.F32.S32 R16, R16 ;  /* 0x0000001000107245 */ /* 0x000fc60000201400 */
[C---:B------:R-:W-:Y:S01]  /*0940*/  FADD R14, R5.reuse, 1 ;  /* 0x3f800000050e7421 */ /* 0x040fe20000000000 */
[----:B------:R-:W-:Y:S01]  /*0950*/  FADD R18, R5, -1 ;  /* 0xbf80000005127421 */ /* 0x000fe20000000000 */
[----:B------:R-:W-:-:S03]  /*0960*/  FFMA R16, R16, 1.1920928955078125e-07, R13 ;  /* 0x3400000010107823 */ /* 0x000fc6000000000d */
[----:B------:R-:W-:Y:S01]  /*0970*/  FADD R5, R18, R18 ;  /* 0x0000001212057221 */ /* 0x000fe20000000000 */
[----:B------:R-:W0:Y:S03]  /*0980*/  MUFU.RCP R14, R14 ;  /* 0x0000000e000e7308 */ /* 0x000e260000001000 */
[----:B0-----:R-:W-:-:S04]  /*0990*/  FMUL R5, R14, R5 ;  /* 0x000000050e057220 */ /* 0x001fc80000400000 */
        /* <DEDUP_REMOVED lines=8> */
[----:B------:R-:W-:Y:S01]  /*0a20*/  FFMA R16, R5, 1.4426950216293334961, R16 ;  /* 0x3fb8aa3b05107823 */ /* 0x000fe20000000010 */
[----:B------:R-:W-:Y:S01]  /*0a30*/  MOV R18, 0x391fcb8e ;  /* 0x391fcb8e00127802 */ /* 0x000fe20000000f00 */
[----:B------:R-:W-:Y:S01]  /*0a40*/  FMUL R17, R14, R17 ;  /* 0x000000110e117220 */ /* 0x000fe20000400000 */
[----:B------:R-:W-:-:S03]  /*0a50*/  FFMA R20, R15, R20, 0.12022458761930465698 ;  /* 0x3df6384f0f147423 */ /* 0x000fc60000000014 */
[----:B------:R-:W-:Y:S01]  /*0a60*/  FFMA R16, R17, 1.4426950216293334961, R16 ;  /* 0x3fb8aa3b11107823 */ /* 0x000fe20000000010 */
[----:B------:R-:W-:-:S03]  /*0a70*/  FMUL R20, R15, R20 ;  /* 0x000000140f147220 */ /* 0x000fc60000400000 */
[----:B------:R-:W-:Y:S01]  /*0a80*/  FFMA R16, R5, 1.9251366722983220825e-08, R16 ;  /* 0x32a55e3405107823 */ /* 0x000fe20000000010 */
[----:B------:R-:W-:-:S04]  /*0a90*/  FMUL R14, R20, 3 ;  /* 0x40400000140e7820 */ /* 0x000fc80000400000 */
[----:B------:R-:W-:-:S04]  /*0aa0*/  FFMA R17, R17, R14, R16 ;  /* 0x0000000e11117223 */ /* 0x000fc80000000010 */
        /* <DEDUP_REMOVED lines=21> */
[----:B-1----:R-:W-:Y:S02]  /*0c00*/  LEA R15, R15, -R14, 0x17 ;  /* 0x8000000e0f0f7211 */ /* 0x002fe400078eb8ff */
[----:B------:R-:W-:Y:S01]  /*0c10*/  IADD3 R14, PT, PT, R14, 0x7f000000, RZ ;  /* 0x7f0000000e0e7810 */ /* 0x000fe20007ffe0ff */
        /* <DEDUP_REMOVED lines=8> */
.L_x_58:
[----:B------:R-:W-:-:S07]  /*0ca0*/  FADD R16, R4, 2 ;  /* 0x4000000004107421 */ /* 0x000fce0000000000 */
.L_x_57:
[----:B------:R-:W-:Y:S05]  /*0cb0*/  BSYNC.RECONVERGENT B0 ;  /* 0x0000000000007941 */ /* 0x000fea0003800200 */
.L_x_56:
[----:B------:R-:W-:Y:S01]  /*0cc0*/  FADD R9, R9, R16 ;  /* 0x0000001009097221 */ /* 0x000fe20000000000 */
[----:B------:R-:W-:Y:S01]  /*0cd0*/  LEA R10, R11, R10, 0x1 ;  /* 0x0000000a0b0a7211 */ /* 0x000fe200078e08ff */
[----:B------:R-:W-:Y:S06]  /*0ce0*/  @P0 BRA `(.L_x_59) ;  /* 0xfffffff400900947 */ /* 0x000fec000383ffff */
[----:B------:R-:W-:-:S07]  /*0cf0*/  MOV R5, UR4 ;  /* 0x0000000400057c02 */ /* 0x000fce0008000f00 */
.L_x_52:
[----:B------:R-:W0:Y:S02]  /*0d00*/  LDCU UR6, c[0x0][0x398] ;  /* 0x00007300ff0677ac */ /* 0x000e240008000800 */
[----:B0-----:R-:W-:-:S09]  /*0d10*/  ULOP3.LUT UP0, URZ, UR6, 0x1, URZ, 0xc0, !UPT ;  /* 0x0000000106ff7892 */ /* 0x001fd2000f80c0ff */
[----:B------:R-:W-:Y:S05]  /*0d20*/  BRA.U !UP0, `(.L_x_60) ;  /* 0x00000005083c7547 */ /* 0x000fea000b800000 */
[----:B------:R-:W0:Y:S01]  /*0d30*/  LDC.64 R2, c[0x0][0x380] ;  /* 0x0000e000ff027b82 */ /* 0x000e220000000a00 */
[----:B------:R-:W1:Y:S02]  /*0d40*/  LDCU UR6, c[0x0][0x39c] ;  /* 0x00007380ff0677ac */ /* 0x000e640008000800 */
[----:B-1----:R-:W-:-:S04]  /*0d50*/  IMAD R5, R5, UR6, R6 ;  /* 0x0000000605057c24 */ /* 0x002fc8000f8e0206 */
[----:B0-----:R-:W-:-:S06]  /*0d60*/  IMAD.WIDE R2, R5, 0x4, R2 ;  /* 0x0000000405027825 */ /* 0x001fcc00078e0202 */
[----:B------:R-:W2:Y:S01]  /*0d70*/  LDG.E R3, desc[UR8][R2.64] ;  /* 0x0000000802037981 */ /* 0x000ea2000c1e1900 */
[----:B------:R-:W-:Y:S01]  /*0d80*/  BSSY.RECONVERGENT B0, `(.L_x_61) ;  /* 0x0000048000007945 */ /* 0x000fe20003800200 */
[----:B------:R-:W-:Y:S02]  /*0d90*/  HFMA2 R4, -RZ, RZ, 1.875, 0 ;  /* 0x3f800000ff047431 */ /* 0x000fe400000001ff */
        /* <DEDUP_REMOVED lines=9> */
[----:B------:R-:W-:Y:S02]  /*0e30*/  FSETP.NEU.AND P3, PT, R8, RZ, PT ;  /* 0x000000ff0800720b */ /* 0x000fe40003f6d000 */
[----:B------:R-:W-:-:S04]  /*0e40*/  IADD3 R2, PT, PT, R3, -0x3f3504f3, RZ ;  /* 0xc0cafb0d03027810 */ /* 0x000fc80007ffe0ff */
[----:B------:R-:W-:-:S04]  /*0e50*/  LOP3.LUT R2, R2, 0xff800000, RZ, 0xc0, !PT ;  /* 0xff80000002027812 */ /* 0x000fc800078ec0ff */
[-C--:B------:R-:W-:Y:S02]  /*0e60*/  IADD3 R3, PT, PT, R3, -R2.reuse, RZ ;  /* 0x8000000203037210 */ /* 0x080fe40007ffe0ff */
[----:B------:R-:W-:-:S03]  /*0e70*/  I2FP.F32.S32 R2, R2 ;  /* 0x0000000200027245 */ /* 0x000fc60000201400 */
[C---:B------:R-:W-:Y:S01]  /*0e80*/  FADD R5, R3.reuse, 1 ;  /* 0x3f80000003057421 */ /* 0x040fe20000000000 */
[----:B------:R-:W-:Y:S01]  /*0e90*/  FADD R4, R3, -1 ;  /* 0xbf80000003047421 */ /* 0x000fe20000000000 */
[----:B------:R-:W-:-:S03]  /*0ea0*/  FSEL R3, RZ, -24, P0 ;  /* 0xc1c00000ff037808 */ /* 0x000fc60000000000 */
[----:B------:R-:W-:Y:S01]  /*0eb0*/  FADD R10, R4, R4 ;  /* 0x00000004040a7221 */ /* 0x000fe20000000000 */
[----:B------:R-:W0:Y:S01]  /*0ec0*/  MUFU.RCP R5, R5 ;  /* 0x0000000500057308 */ /* 0x000e220000001000 */
[----:B------:R-:W-:Y:S02]  /*0ed0*/  FFMA R3, R2, 1.1920928955078125e-07, R3 ;  /* 0x3400000002037823 */ /* 0x000fe40000000003 */
[----:B0-----:R-:W-:-:S04]  /*0ee0*/  FMUL R10, R5, R10 ;  /* 0x0000000a050a7220 */ /* 0x001fc80000400000 */
        /* <DEDUP_REMOVED lines=23> */
[----:B------:R-:W-:Y:S01]  /*1060*/  HFMA2 R11, -RZ, RZ, 0.64013671875, -15.109375 ;  /* 0x391fcb8eff0b7431 */ /* 0x000fe200000001ff */
[----:B------:R-:W-:Y:S02]  /*1070*/  FSETP.GT.AND P1, PT, |R4|, 152, PT ;  /* 0x431800000400780b */ /* 0x000fe40003f24200 */
[----:B------:R-:W-:Y:S01]  /*1080*/  FFMA R3, R2, 2, R3 ;  /* 0x4000000002037823 */ /* 0x000fe20000000003 */
[C---:B------:R-:W-:Y:S01]  /*1090*/  FSETP.GEU.AND P2, PT, R4.reuse, RZ, PT ;  /* 0x000000ff0400720b */ /* 0x040fe20003f4e000 */
[----:B------:R1:W2:Y:S01]  /*10a0*/  F2I.NTZ R10, R4 ;  /* 0x00000004000a7305 */ /* 0x0002a20000203100 */
[----:B0-----:R-:W-:Y:S01]  /*10b0*/  FADD R2, R4, -R5 ;  /* 0x8000000504027221 */ /* 0x001fe20000000000 */
[----:B------:R-:W-:-:S02]  /*10c0*/  FSETP.GT.AND P0, PT, R5, RZ, PT ;  /* 0x000000ff0500720b */ /* 0x000fc40003f04000 */
[----:B-1----:R-:W-:Y:S01]  /*10d0*/  FSEL R4, RZ, +INF , !P2 ;  /* 0x7f800000ff047808 */ /* 0x002fe20005000000 */
        /* <DEDUP_REMOVED lines=8> */
[----:B--2---:R-:W-:Y:S02]  /*1160*/  LEA R10, R10, -R3, 0x17 ;  /* 0x800000030a0a7211 */ /* 0x004fe400078eb8ff */
[----:B------:R-:W-:Y:S01]  /*1170*/  IADD3 R3, PT, PT, R3, 0x7f000000, RZ ;  /* 0x7f00000003037810 */ /* 0x000fe20007ffe0ff */
[----:B------:R-:W-:-:S04]  /*1180*/  FFMA R2, R2, R5, 1 ;  /* 0x3f80000002027423 */ /* 0x000fc80000000005 */
[----:B------:R-:W-:-:S04]  /*1190*/  FMUL R3, R3, R2 ;  /* 0x0000000203037220 */ /* 0x000fc80000400000 */
[----:B------:R-:W-:Y:S01]  /*11a0*/  @!P1 FMUL R4, R10, R3 ;  /* 0x000000030a049220 */ /* 0x000fe20000400000 */
[----:B------:R-:W-:Y:S06]  /*11b0*/  @P0 BRA P3, `(.L_x_62) ;  /* 0x0000000000100947 */ /* 0x000fec0001800000 */
[----:B------:R-:W-:-:S05]  /*11c0*/  FADD R4, R8, R8 ;  /* 0x0000000808047221 */ /* 0x000fca0000000000 */
[----:B------:R-:W-:Y:S01]  /*11d0*/  LOP3.LUT R4, R4, 0x7fffffff, RZ, 0xc0, !PT ;  /* 0x7fffffff04047812 */ /* 0x000fe200078ec0ff */
[----:B------:R-:W-:Y:S06]  /*11e0*/  BRA `(.L_x_62) ;  /* 0x0000000000047947 */ /* 0x000fec0003800000 */
.L_x_63:
[----:B------:R-:W-:-:S07]  /*11f0*/  FADD R4, R8, 2 ;  /* 0x4000000008047421 */ /* 0x000fce0000000000 */
.L_x_62:
[----:B------:R-:W-:Y:S05]  /*1200*/  BSYNC.RECONVERGENT B0 ;  /* 0x0000000000007941 */ /* 0x000fea0003800200 */
.L_x_61:
[----:B------:R-:W-:-:S07]  /*1210*/  FADD R9, R9, R4 ;  /* 0x0000000409097221 */ /* 0x000fce0000000000 */
.L_x_60:
[----:B------:R-:W0:Y:S01]  /*1220*/  MUFU.RCP R3, R0 ;  /* 0x0000000000037308 */ /* 0x000e220000001000 */
[----:B------:R-:W-:Y:S07]  /*1230*/  BSSY.RECONVERGENT B0, `(.L_x_64) ;  /* 0x000000c000007945 */ /* 0x000fee0003800200 */
[----:B------:R-:W1:Y:S01]  /*1240*/  FCHK P0, R9, R0 ;  /* 0x0000000009007302 */ /* 0x000e620000000000 */
[----:B0-----:R-:W-:-:S04]  /*1250*/  FFMA R2, -R0, R3, 1 ;  /* 0x3f80000000027423 */ /* 0x001fc80000000103 */
[----:B------:R-:W-:-:S04]  /*1260*/  FFMA R2, R3, R2, R3 ;  /* 0x0000000203027223 */ /* 0x000fc80000000003 */
[----:B------:R-:W-:-:S04]  /*1270*/  FFMA R3, R2, R9, RZ ;  /* 0x0000000902037223 */ /* 0x000fc800000000ff */
[----:B------:R-:W-:-:S04]  /*1280*/  FFMA R4, -R0, R3, R9 ;  /* 0x0000000300047223 */ /* 0x000fc80000000109 */
[----:B------:R-:W-:Y:S01]  /*1290*/  FFMA R5, R2, R4, R3 ;  /* 0x0000000402057223 */ /* 0x000fe20000000003 */
[----:B-1----:R-:W-:Y:S06]  /*12a0*/  @!P0 BRA `(.L_x_65) ;  /* 0x0000000000108947 */ /* 0x002fec0003800000 */
[----:B------:R-:W-:Y:S02]  /*12b0*/  MOV R2, R9 ;  /* 0x0000000900027202 */ /* 0x000fe40000000f00 */
[----:B------:R-:W-:-:S07]  /*12c0*/  MOV R4, 0x12e0 ;  /* 0x000012e000047802 */ /* 0x000fce0000000f00 */
[----:B-----5:R-:W-:Y:S05]  /*12d0*/  CALL.REL.NOINC `($__internal_3_$__cuda_sm3x_div_rn_noftz_f32_slowpath) ;  /* 0x0000000000287944 */ /* 0x020fea0003c00000 */
[----:B------:R-:W-:-:S07]  /*12e0*/  MOV R5, R2 ;  /* 0x0000000200057202 */ /* 0x000fce0000000f00 */
.L_x_65:
[----:B------:R-:W-:Y:S05]  /*12f0*/  BSYNC.RECONVERGENT B0 ;  /* 0x0000000000007941 */ /* 0x000fea0003800200 */
.L_x_64:
[----:B------:R-:W0:Y:S01]  /*1300*/  LDC.64 R2, c[0x0][0x390] ;  /* 0x0000e400ff027b82 */ /* 0x000e220000000a00 */
[----:B------:R-:W1:Y:S01]  /*1310*/  LDCU UR6, c[0x0][0x39c] ;  /* 0x00007380ff0677ac */ /* 0x000e620008000800 */
[----:B0-----:R-:W-:Y:S01]  /*1320*/  IMAD.WIDE R2, R6, 0x4, R2 ;  /* 0x0000000406027825 */ /* 0x001fe200078e0202 */
[----:B------:R-:W-:-:S04]  /*1330*/  IADD3 R6, PT, PT, R7, R6, RZ ;  /* 0x0000000607067210 */ /* 0x000fc80007ffe0ff */
[----:B------:R0:W-:Y:S01]  /*1340*/  STG.E desc[UR8][R2.64], R5 ;  /* 0x0000000502007986 */ /* 0x0001e2000c101908 */
[----:B-1----:R-:W-:-:S13]  /*1350*/  ISETP.GE.AND P0, PT, R6, UR6, PT ;  /* 0x0000000606007c0c */ /* 0x002fda000bf06270 */
[----:B0-----:R-:W-:Y:S05]  /*1360*/  @!P0 BRA `(.L_x_66) ;  /* 0xffffffec00bc8947 */ /* 0x001fea000383ffff */
[----:B------:R-:W-:Y:S05]  /*1370*/  EXIT ;  /* 0x000000000000794d */ /* 0x000fea0003800000 */
        .weak           $__internal_3_$__cuda_sm3x_div_rn_noftz_f32_slowpath
        .type           $__internal_3_$__cuda_sm3x_div_rn_noftz_f32_slowpath,@function
        .size           $__internal_3_$__cuda_sm3x_div_rn_noftz_f32_slowpath,(.L_x_180 - $__internal_3_$__cuda_sm3x_div_rn_noftz_f32_slowpath)
$__internal_3_$__cuda_sm3x_div_rn_noftz_f32_slowpath:
[----:B------:R-:W-:Y:S01]  /*1380*/  SHF.R.U32.HI R5, RZ, 0x17, R0 ;  /* 0x00000017ff057819 */ /* 0x000fe20000011600 */
[----:B------:R-:W-:Y:S01]  /*1390*/  BSSY.RECONVERGENT B1, `(.L_x_67) ;  /* 0x0000063000017945 */ /* 0x000fe20003800200 */
[----:B------:R-:W-:Y:S02]  /*13a0*/  SHF.R.U32.HI R3, RZ, 0x17, R2 ;  /* 0x00000017ff037819 */ /* 0x000fe40000011602 */
[----:B------:R-:W-:Y:S02]  /*13b0*/  LOP3.LUT R12, R5, 0xff, RZ, 0xc0, !PT ;  /* 0x000000ff050c7812 */ /* 0x000fe400078ec0ff */
[----:B------:R-:W-:Y:S02]  /*13c0*/  LOP3.LUT R10, R3, 0xff, RZ, 0xc0, !PT ;  /* 0x000000ff030a7812 */ /* 0x000fe400078ec0ff */
[----:B------:R-:W-:Y:S02]  /*13d0*/  IADD3 R9, PT, PT, R12, -0x1, RZ ;  /* 0xffffffff0c097810 */ /* 0x000fe40007ffe0ff */
[----:B------:R-:W-:-:S02]  /*13e0*/  IADD3 R8, PT, PT, R10, -0x1, RZ ;  /* 0xffffffff0a087810 */ /* 0x000fc40007ffe0ff */
[----:B------:R-:W-:Y:S02]  /*13f0*/  ISETP.GT.U32.AND P0, PT, R9, 0xfd, PT ;  /* 0x000000fd0900780c */ /* 0x000fe40003f04070 */
[----:B------:R-:W-:Y:S02]  /*1400*/  MOV R3, R0 ;  /* 0x0000000000037202 */ /* 0x000fe40000000f00 */
        /* <DEDUP_REMOVED lines=9> */
[----:B------:R-:W-:Y:S02]  /*14a0*/  FSETP.NEU.FTZ.AND P1, PT, |R2|, +INF , PT ;  /* 0x7f8000000200780b */ /* 0x000fe40003f3d200 */
        /* <DEDUP_REMOVED lines=16> */
.L_x_68:
[----:B------:R-:W-:Y:S01]  /*15b0*/  LEA R8, R12, 0xc0800000, 0x17 ;  /* 0xc08000000c087811 */ /* 0x000fe200078eb8ff */
[----:B------:R-:W-:Y:S03]  /*15c0*/  BSSY.RECONVERGENT B2, `(.L_x_73) ;  /* 0x0000036000027945 */ /* 0x000fe60003800200 */
[----:B------:R-:W-:Y:S02]  /*15d0*/  IADD3 R8, PT, PT, -R8, R3, RZ ;  /* 0x0000000308087210 */ /* 0x000fe40007ffe1ff */
[----:B------:R-:W-:Y:S02]  /*15e0*/  IADD3 R3, PT, PT, R10, -0x7f, RZ ;  /* 0xffffff810a037810 */ /* 0x000fe40007ffe0ff */
[----:B------:R0:W1:Y:S01]  /*15f0*/  MUFU.RCP R9, R8 ;  /* 0x0000000800097308 */ /* 0x0000620000001000 */
[----:B------:R-:W-:Y:S02]  /*1600*/  FADD.FTZ R11, -R8, -RZ ;  /* 0x800000ff080b7221 */ /* 0x000fe40000010100 */
[C---:B------:R-:W-:Y:S01]  /*1610*/  IMAD R2, R3.reuse, -0x800000, R2 ;  /* 0xff80000003027824 */ /* 0x040fe200078e0202 */
[----:B0-----:R-:W-:-:S04]  /*1620*/  IADD3 R8, PT, PT, R3, 0x7f, -R12 ;  /* 0x0000007f03087810 */ /* 0x001fc80007ffe80c */
[----:B------:R-:W-:Y:S01]  /*1630*/  IADD3 R8, PT, PT, R8, R5, RZ ;  /* 0x0000000508087210 */ /* 0x000fe20007ffe0ff */
[----:B-1----:R-:W-:-:S04]  /*1640*/  FFMA R10, R9, R11, 1 ;  /* 0x3f800000090a7423 */ /* 0x002fc8000000000b */
        /* <DEDUP_REMOVED lines=19> */
[CCC-:B------:R-:W-:Y:S01]  /*1780*/  FFMA.RZ R3, R14.reuse, R10.reuse, R9.reuse ;  /* 0x0000000a0e037223 */ /* 0x1c0fe2000000c009 */
[CCC-:B------:R-:W-:Y:S01]  /*1790*/  FFMA.RM R8, R14.reuse, R10.reuse, R9.reuse ;  /* 0x0000000a0e087223 */ /* 0x1c0fe20000004009 */
[C---:B------:R-:W-:Y:S02]  /*17a0*/  ISETP.NE.AND P2, PT, R11.reuse, RZ, PT ;  /* 0x000000ff0b00720c */ /* 0x040fe40003f45270 */
[----:B------:R-:W-:Y:S02]  /*17b0*/  ISETP.NE.AND P1, PT, R11, RZ, PT ;  /* 0x000000ff0b00720c */ /* 0x000fe40003f25270 */
[----:B------:R-:W-:Y:S01]  /*17c0*/  LOP3.LUT R5, R3, 0x7fffff, RZ, 0xc0, !PT ;  /* 0x007fffff03057812 */ /* 0x000fe200078ec0ff */
[----:B------:R-:W-:Y:S01]  /*17d0*/  FFMA.RP R3, R14, R10, R9 ;  /* 0x0000000a0e037223 */ /* 0x000fe20000008009 */
[----:B------:R-:W-:Y:S02]  /*17e0*/  IADD3 R10, PT, PT, R11, 0x20, RZ ;  /* 0x000000200b0a7810 */ /* 0x000fe40007ffe0ff */
        /* <DEDUP_REMOVED lines=15> */
.L_x_75:
[----:B------:R-:W-:-:S04]  /*18e0*/  LOP3.LUT R2, R2, 0x80000000, RZ, 0xc0, !PT ;  /* 0x8000000002027812 */ /* 0x000fc800078ec0ff */
[----:B------:R-:W-:Y:S01]  /*18f0*/  LOP3.LUT R2, R2, 0x7f800000, RZ, 0xfc, !PT ;  /* 0x7f80000002027812 */ /* 0x000fe200078efcff */
[----:B------:R-:W-:Y:S06]  /*1900*/  BRA `(.L_x_76) ;  /* 0x0000000000047947 */ /* 0x000fec0003800000 */
.L_x_74:
[----:B------:R-:W-:-:S07]  /*1910*/  LEA R2, R8, R2, 0x17 ;  /* 0x0000000208027211 */ /* 0x000fce00078eb8ff */
.L_x_76:
[----:B------:R-:W-:Y:S05]  /*1920*/  BSYNC.RECONVERGENT B2 ;  /* 0x0000000000027941 */ /* 0x000fea0003800200 */
.L_x_73:
[----:B------:R-:W-:Y:S05]  /*1930*/  BRA `(.L_x_77) ;  /* 0x0000000000207947 */ /* 0x000fea0003800000 */
.L_x_72:
[----:B------:R-:W-:-:S04]  /*1940*/  LOP3.LUT R2, R3, 0x80000000, R2, 0x48, !PT ;  /* 0x8000000003027812 */ /* 0x000fc800078e4802 */
[----:B------:R-:W-:Y:S01]  /*1950*/  LOP3.LUT R2, R2, 0x7f800000, RZ, 0xfc, !PT ;  /* 0x7f80000002027812 */ /* 0x000fe200078efcff */
[----:B------:R-:W-:Y:S06]  /*1960*/  BRA `(.L_x_77) ;  /* 0x0000000000147947 */ /* 0x000fec0003800000 */
.L_x_71:
[----:B------:R-:W-:Y:S01]  /*1970*/  LOP3.LUT R2, R3, 0x80000000, R2, 0x48, !PT ;  /* 0x8000000003027812 */ /* 0x000fe200078e4802 */
[----:B------:R-:W-:Y:S06]  /*1980*/  BRA `(.L_x_77) ;  /* 0x00000000000c7947 */ /* 0x000fec0003800000 */
.L_x_70:
[----:B------:R-:W0:Y:S01]  /*1990*/  MUFU.RSQ R2, -QNAN ;  /* 0xffc0000000027908 */ /* 0x000e220000001400 */
[----:B------:R-:W-:Y:S05]  /*19a0*/  BRA `(.L_x_77) ;  /* 0x0000000000047947 */ /* 0x000fea0003800000 */
.L_x_69:
[----:B------:R-:W-:-:S07]  /*19b0*/  FADD.FTZ R2, R2, R0 ;  /* 0x0000000002027221 */ /* 0x000fce0000010000 */
.L_x_77:
[----:B------:R-:W-:Y:S05]  /*19c0*/  BSYNC.RECONVERGENT B1 ;  /* 0x0000000000017941 */ /* 0x000fea0003800200 */
.L_x_67:
[----:B------:R-:W-:-:S04]  /*19d0*/  HFMA2 R5, -RZ, RZ, 0, 0 ;  /* 0x00000000ff057431 */ /* 0x000fc800000001ff */
[----:B0-----:R-:W-:Y:S05]  /*19e0*/  RET.REL.NODEC R4 `(var_full) ;  /* 0xffffffe404847950 */ /* 0x001fea0003c3ffff */
.L_x_78:
        /* <DEDUP_REMOVED lines=9> */
.L_x_180:


//--------------------- .text.var_cov             --------------------------
	.section	.text.var_cov,"ax",@progbits
	.align	128
        .global         var_cov
        .type           var_cov,@function
        .size           var_cov,(.L_x_181 - var_cov)
        .other          var_cov,@"STO_CUDA_ENTRY STV_DEFAULT"
var_cov:
.text.var_cov:
        /* <DEDUP_REMOVED lines=9> */
[----:B------:R-:W1:Y:S01]  /*0090*/  LDCU.64 UR10, c[0x0][0x3a0] ;  /* 0x00007400ff0a77ac */ /* 0x000e620008000a00 */
[----:B------:R-:W2:Y:S01]  /*00a0*/  LDCU UR5, c[0x0][0x370] ;  /* 0x00006e00ff0577ac */ /* 0x000ea20008000800 */
[----:B------:R-:W3:Y:S01]  /*00b0*/  LDCU.64 UR8, c[0x0][0x358] ;  /* 0x00006b00ff0877ac */ /* 0x000ee20008000a00 */
[----:B0-----:R-:W-:Y:S02]  /*00c0*/  UISETP.GT.AND UP0, UPT, UR6, URZ, UPT ;  /* 0x000000ff0600728c */ /* 0x001fe4000bf04270 */
[----:B-1----:R-:W-:-:S04]  /*00d0*/  UIMAD UR4, UR6, UR10, URZ ;  /* 0x0000000a060472a4 */ /* 0x002fc8000f8e02ff */
[----:B------:R-:W-:Y:S01]  /*00e0*/  UIMAD UR4, UR4, UR11, -0x1 ;  /* 0xffffffff040474a4 */ /* 0x000fe2000f8e020b */
[----:B--2---:R-:W-:-:S05]  /*00f0*/  IMAD R3, R3, UR5, RZ ;  /* 0x0000000503037c24 */ /* 0x004fca000f8e02ff */
[----:B------:R-:W-:Y:S01]  /*0100*/  I2FP.F32.S32 R0, UR4 ;  /* 0x0000000400007c45 */ /* 0x000fe20008201400 */
[----:B---3--:R-:W-:Y:S06]  /*0110*/  BRA.U UP0, `(.L_x_79) ;  /* 0x00000001004c7547 */ /* 0x008fec000b800000 */
        /* <DEDUP_REMOVED lines=10> */
[----:B------:R-:W-:Y:S05]  /*01c0*/  CALL.REL.NOINC `($__internal_4_$__cuda_sm3x_div_rn_noftz_f32_slowpath) ;  /* 0x0000001c00b47944 */ /* 0x000fea0003c00000 */
.L_x_80:
[----:B------:R-:W0:Y:S01]  /*01d0*/  LDC.64 R8, c[0x0][0x390] ;  /* 0x0000e400ff087b82 */ /* 0x000e220000000a00 */
[----:B------:R-:W1:Y:S02]  /*01e0*/  LDCU UR4, c[0x0][0x39c] ;  /* 0x00007380ff0477ac */ /* 0x000e640008000800 */
.L_x_81:
[----:B0-----:R-:W-:Y:S01]  /*01f0*/  IMAD.WIDE R4, R6, 0x4, R8 ;  /* 0x0000000406047825 */ /* 0x001fe200078e0208 */
[----:B------:R-:W-:-:S04]  /*0200*/  IADD3 R6, PT, PT, R3, R6, RZ ;  /* 0x0000000603067210 */ /* 0x000fc80007ffe0ff */
[----:B------:R2:W-:Y:S01]  /*0210*/  STG.E desc[UR8][R4.64], R7 ;  /* 0x0000000704007986 */ /* 0x0005e2000c101908 */
[----:B-1----:R-:W-:-:S13]  /*0220*/  ISETP.GE.AND P0, PT, R6, UR4, PT ;  /* 0x0000000406007c0c */ /* 0x002fda000bf06270 */
[----:B--2---:R-:W-:Y:S05]  /*0230*/  @!P0 BRA `(.L_x_81) ;  /* 0xfffffffc00ec8947 */ /* 0x004fea000383ffff */
[----:B------:R-:W-:Y:S05]  /*0240*/  EXIT ;  /* 0x000000000000794d */ /* 0x000fea0003800000 */
.L_x_79:
[----:B------:R-:W-:-:S09]  /*0250*/  UISETP.GE.AND UP0, UPT, UR10, 0x1, UPT ;  /* 0x000000010a00788c */ /* 0x000fd2000bf06270 */
[----:B------:R-:W-:Y:S05]  /*0260*/  BRA.U !UP0, `(.L_x_82) ;  /* 0x0000001d08407547 */ /* 0x000fea000b800000 */
[----:B------:R-:W-:-:S09]  /*0270*/  UISETP.GE.AND UP0, UPT, UR11, 0x1, UPT ;  /* 0x000000010b00788c */ /* 0x000fd2000bf06270 */
[----:B------:R-:W-:Y:S05]  /*0280*/  BRA.U !UP0, `(.L_x_83) ;  /* 0x0000001908ec7547 */ /* 0x000fea000b800000 */
[----:B------:R-:W0:Y:S01]  /*0290*/  LDCU.64 UR6, c[0x0][0x380] ;  /* 0x00007000ff0677ac */ /* 0x000e220008000a00 */
[----:B------:R-:W-:Y:S02]  /*02a0*/  ULOP3.LUT UR4, UR11, 0x7ffffffe, URZ, 0xc0, !UPT ;  /* 0x7ffffffe0b047892 */ /* 0x000fe4000f8ec0ff */
[----:B0-----:R-:W-:-:S04]  /*02b0*/  UIADD3 UR5, UP0, UPT, UR6, 0x4, URZ ;  /* 0x0000000406057890 */ /* 0x001fc8000ff1e0ff */
[----:B------:R-:W-:Y:S02]  /*02c0*/  UIADD3.X UR6, UPT, UPT, URZ, UR7, URZ, UP0, !UPT ;  /* 0x00000007ff067290 */ /* 0x000fe400087fe4ff */
[----:B------:R-:W-:-:S04]  /*02d0*/  MOV R4, UR5 ;  /* 0x0000000500047c02 */ /* 0x000fc80008000f00 */
[----:B------:R-:W-:-:S07]  /*02e0*/  MOV R5, UR6 ;  /* 0x0000000600057c02 */ /* 0x000fce0008000f00 */
.L_x_106:
[----:B-----5:R-:W0:Y:S02]  /*02f0*/  LDC.64 R10, c[0x0][0x388] ;  /* 0x0000e200ff0a7b82 */ /* 0x020e240000000a00 */
[----:B0-----:R-:W-:-:S06]  /*0300*/  IMAD.WIDE R10, R6, 0x4, R10 ;  /* 0x00000004060a7825 */ /* 0x001fcc00078e020a */
[----:B------:R0:W5:Y:S01]  /*0310*/  LDG.E R10, desc[UR8][R10.64] ;  /* 0x000000080a0a7981 */ /* 0x000162000c1e1900 */
[----:B------:R-:W-:Y:S01]  /*0320*/  HFMA2 R9, -RZ, RZ, 0, 0 ;  /* 0x00000000ff097431 */ /* 0x000fe200000001ff */
[----:B------:R-:W-:-:S07]  /*0330*/  MOV R13, RZ ;  /* 0x000000ff000d7202 */ /* 0x000fce0000000f00 */
.L_x_103:
[----:B------:R-:W1:Y:S01]  /*0340*/  LDCU.64 UR6, c[0x0][0x398] ;  /* 0x00007300ff0677ac */ /* 0x000e620008000a00 */
[----:B------:R-:W-:Y:S01]  /*0350*/  MOV R7, RZ ;  /* 0x000000ff00077202 */ /* 0x000fe20000000f00 */
[C---:B-1----:R-:W-:Y:S01]  /*0360*/  IMAD R8, R9.reuse, UR7, R6 ;  /* 0x0000000709087c24 */ /* 0x042fe2000f8e0206 */
[----:B------:R-:W-:-:S04]  /*0370*/  IADD3 R9, PT, PT, R9, 0x1, RZ ;  /* 0x0000000109097810 */ /* 0x000fc80007ffe0ff */
[----:B------:R-:W-:-:S13]  /*0380*/  ISETP.NE.AND P0, PT, R9, UR6, PT ;  /* 0x0000000609007c0c */ /* 0x000fda000bf05270 */
.L_x_102:
[----:B------:R-:W1:Y:S01]  /*0390*/  LDCU.64 UR6, c[0x0][0x3a0] ;  /* 0x00007400ff0677ac */ /* 0x000e620008000a00 */
[----:B------:R-:W-:Y:S01]  /*03a0*/  MOV R2, RZ ;  /* 0x000000ff00027202 */ /* 0x000fe20000000f00 */
[----:B-1----:R-:W-:Y:S01]  /*03b0*/  UISETP.NE.AND UP0, UPT, UR7, 0x1, UPT ;  /* 0x000000010700788c */ /* 0x002fe2000bf05270 */
[----:B0-----:R-:W-:Y:S01]  /*03c0*/  IMAD R11, R8, UR6, R7 ;  /* 0x00000006080b7c24 */ /* 0x001fe2000f8e0207 */
[----:B------:R-:W-:-:S03]  /*03d0*/  IADD3 R7, PT, PT, R7, 0x1, RZ ;  /* 0x0000000107077810 */ /* 0x000fc60007ffe0ff */
[----:B------:R-:W-:Y:S01]  /*03e0*/  IMAD R11, R11, UR7, RZ ;  /* 0x000000070b0b7c24 */ /* 0x000fe2000f8e02ff */
[----:B------:R-:W-:-:S03]  /*03f0*/  ISETP.NE.AND P1, PT, R7, UR6, PT ;  /* 0x0000000607007c0c */ /* 0x000fc6000bf25270 */
[----:B------:R-:W-:Y:S10]  /*0400*/  BRA.U !UP0, `(.L_x_84) ;  /* 0x0000001108e47547 */ /* 0x000ff4000b800000 */
[----:B------:R-:W-:-:S05]  /*0410*/  IMAD.WIDE R2, R11, 0x4, R4 ;  /* 0x000000040b027825 */ /* 0x000fca00078e0204 */
        /* <DEDUP_REMOVED lines=72> */
.L_x_87:
[----:B------:R-:W-:-:S07]  /*08a0*/  FADD R14, R12, 2 ;  /* 0x400000000c0e7421 */ /* 0x000fce0000000000 */
.L_x_86:
[----:B------:R-:W-:Y:S05]  /*08b0*/  BSYNC.RECONVERGENT B0 ;  /* 0x0000000000007941 */ /* 0x000fea0003800200 */
.L_x_85:
        /* <DEDUP_REMOVED lines=13> */
[----:B------:R-:W-:Y:S02]  /*0990*/  FSEL R3, R3, |R12|, !P2 ;  /* 0x4000000c03037208 */ /* 0x000fe40005000000 */
[----:B------:R-:W-:Y:S02]  /*09a0*/  FSEL R16, RZ, -24, P2 ;  /* 0xc1c00000ff107808 */ /* 0x000fe40001000000 */
[----:B------:R-:W-:-:S04]  /*09b0*/  IADD3 R2, PT, PT, R3, -0x3f3504f3, RZ ;  /* 0xc0cafb0d03027810 */ /* 0x000fc80007ffe0ff */
        /* <DEDUP_REMOVED lines=25> */
[----:B------:R-:W-:-:S03]  /*0b50*/  MOV R16, 0x391fcb8e ;  /* 0x391fcb8e00107802 */ /* 0x000fc60000000f00 */
        /* <DEDUP_REMOVED lines=31> */
.L_x_90:
[----:B------:R-:W-:-:S07]  /*0d50*/  FADD R14, R12, 2 ;  /* 0x400000000c0e7421 */ /* 0x000fce0000000000 */
.L_x_89:
[----:B------:R-:W-:Y:S05]  /*0d60*/  BSYNC.RECONVERGENT B0 ;  /* 0x0000000000007941 */ /* 0x000fea0003800200 */
.L_x_88:
[----:B------:R-:W-:Y:S01]  /*0d70*/  UIADD3 UR5, UPT, UPT, -UR4, 0x2, URZ ;  /* 0x0000000204057890 */ /* 0x000fe2000fffe1ff */
[----:B------:R-:W-:Y:S01]  /*0d80*/  FADD R13, R13, R14 ;  /* 0x0000000e0d0d7221 */ /* 0x000fe20000000000 */
[----:B------:R-:W-:Y:S02]  /*0d90*/  MOV R2, UR4 ;  /* 0x0000000400027c02 */ /* 0x000fe40008000f00 */
[----:B------:R-:W-:-:S09]  /*0da0*/  UISETP.NE.AND UP0, UPT, UR5, URZ, UPT ;  /* 0x000000ff0500728c */ /* 0x000fd2000bf05270 */
[----:B------:R-:W-:Y:S05]  /*0db0*/  BRA.U !UP0, `(.L_x_84) ;  /* 0x0000000908787547 */ /* 0x000fea000b800000 */
[----:B------:R-:W-:Y:S02]  /*0dc0*/  IADD3 R15, PT, PT, R11, 0x2, RZ ;  /* 0x000000020b0f7810 */ /* 0x000fe40007ffe0ff */
[----:B------:R-:W-:-:S07]  /*0dd0*/  MOV R12, UR5 ;  /* 0x00000005000c7c02 */ /* 0x000fce0008000f00 */
.L_x_97:
[----:B------:R-:W-:-:S05]  /*0de0*/  IMAD.WIDE R2, R15, 0x4, R4 ;  /* 0x000000040f027825 */ /* 0x000fca00078e0204 */
[----:B------:R-:W2:Y:S01]  /*0df0*/  LDG.E R17, desc[UR8][R2.64+-0x4] ;  /* 0xfffffc0802117981 */ /* 0x000ea2000c1e1900 */
[----:B------:R-:W-:Y:S01]  /*0e00*/  IADD3 R12, PT, PT, R12, 0x2, RZ ;  /* 0x000000020c0c7810 */ /* 0x000fe20007ffe0ff */
[----:B------:R-:W-:Y:S01]  /*0e10*/  BSSY.RECONVERGENT B0, `(.L_x_91) ;  /* 0x0000049000007945 */ /* 0x000fe20003800200 */
[----:B------:R-:W-:Y:S02]  /*0e20*/  HFMA2 R16, -RZ, RZ, 1.875, 0 ;  /* 0x3f800000ff107431 */ /* 0x000fe400000001ff */
[----:B------:R-:W-:Y:S01]  /*0e30*/  ISETP.NE.AND P2, PT, R12, RZ, PT ;  /* 0x000000ff0c00720c */ /* 0x000fe20003f45270 */
[----:B--2---:R-:W-:-:S05]  /*0e40*/  FADD R14, -R10, R17 ;  /* 0x000000110a0e7221 */ /* 0x004fca0000000100 */
        /* <DEDUP_REMOVED lines=68> */
.L_x_93:
[----:B------:R-:W-:-:S07]  /*1290*/  FADD R16, R14, 2 ;  /* 0x400000000e107421 */ /* 0x000fce0000000000 */
.L_x_92:
[----:B------:R-:W-:Y:S05]  /*12a0*/  BSYNC.RECONVERGENT B0 ;  /* 0x0000000000007941 */ /* 0x000fea0003800200 */
.L_x_91:
        /* <DEDUP_REMOVED lines=73> */
.L_x_96:
[----:B------:R-:W-:-:S07]  /*1740*/  FADD R18, R14, 2 ;  /* 0x400000000e127421 */ /* 0x000fce0000000000 */
.L_x_95:
[----:B------:R-:W-:Y:S05]  /*1750*/  BSYNC.RECONVERGENT B0 ;  /* 0x0000000000007941 */ /* 0x000fea0003800200 */
.L_x_94:
[----:B------:R-:W-:Y:S01]  /*1760*/  FADD R13, R13, R18 ;  /* 0x000000120d0d7221 */ /* 0x000fe20000000000 */
[----:B------:R-:W-:Y:S01]  /*1770*/  IADD3 R15, PT, PT, R15, 0x2, RZ ;  /* 0x000000020f0f7810 */ /* 0x000fe20007ffe0ff */
[----:B------:R-:W-:Y:S06]  /*1780*/  @P2 BRA `(.L_x_97) ;  /* 0xfffffff400942947 */ /* 0x000fec000383ffff */
[----:B------:R-:W-:-:S07]  /*1790*/  MOV R2, UR4 ;  /* 0x0000000400027c02 */ /* 0x000fce0008000f00 */
.L_x_84:
[----:B------:R-:W0:Y:S02]  /*17a0*/  LDCU UR5, c[0x0][0x3a4] ;  /* 0x00007480ff0577ac */ /* 0x000e240008000800 */
[----:B0-----:R-:W-:-:S09]  /*17b0*/  ULOP3.LUT UP0, URZ, UR5, 0x1, URZ, 0xc0, !UPT ;  /* 0x0000000105ff7892 */ /* 0x001fd2000f80c0ff */
[----:B------:R-:W-:Y:S05]  /*17c0*/  BRA.U !UP0, `(.L_x_98) ;  /* 0x0000000508387547 */ /* 0x000fea000b800000 */
[----:B------:R-:W0:Y:S01]  /*17d0*/  LDC.64 R14, c[0x0][0x380] ;  /* 0x0000e000ff0e7b82 */ /* 0x000e220000000a00 */
[----:B------:R-:W-:-:S05]  /*17e0*/  IADD3 R11, PT, PT, R11, R2, RZ ;  /* 0x000000020b0b7210 */ /* 0x000fca0007ffe0ff */
        /* <DEDUP_REMOVED lines=73> */
.L_x_101:
[----:B------:R-:W-:-:S07]  /*1c80*/  FADD R12, R2, 2 ;  /* 0x40000000020c7421 */ /* 0x000fce0000000000 */
.L_x_100:
[----:B------:R-:W-:Y:S05]  /*1c90*/  BSYNC.RECONVERGENT B0 ;  /* 0x0000000000007941 */ /* 0x000fea0003800200 */
.L_x_99:
[----:B------:R-:W-:-:S07]  /*1ca0*/  FADD R13, R13, R12 ;  /* 0x0000000c0d0d7221 */ /* 0x000fce0000000000 */
.L_x_98:
[----:B------:R-:W-:Y:S05]  /*1cb0*/  @P1 BRA `(.L_x_102) ;  /* 0xffffffe400b41947 */ /* 0x000fea000383ffff */
[----:B------:R-:W-:Y:S05]  /*1cc0*/  @P0 BRA `(.L_x_103) ;  /* 0xffffffe4009c0947 */ /* 0x000fea000383ffff */
        /* <DEDUP_REMOVED lines=11> */
[----:B-----5:R-:W-:Y:S05]  /*1d80*/  CALL.REL.NOINC `($__internal_4_$__cuda_sm3x_div_rn_noftz_f32_slowpath) ;  /* 0x0000000000c47944 */ /* 0x020fea0003c00000 */
.L_x_105:
[----:B------:R-:W-:Y:S05]  /*1d90*/  BSYNC.RECONVERGENT B0 ;  /* 0x0000000000007941 */ /* 0x000fea0003800200 */
.L_x_104:
[----:B------:R-:W0:Y:S01]  /*1da0*/  LDC.64 R2, c[0x0][0x390] ;  /* 0x0000e400ff027b82 */ /* 0x000e220000000a00 */
[----:B------:R-:W1:Y:S01]  /*1db0*/  LDCU UR5, c[0x0][0x360] ;  /* 0x00006c00ff0577ac */ /* 0x000e620008000800 */
[----:B------:R-:W2:Y:S06]  /*1dc0*/  LDCU UR6, c[0x0][0x39c] ;  /* 0x00007380ff0677ac */ /* 0x000eac0008000800 */
[----:B------:R-:W1:Y:S01]  /*1dd0*/  LDC R9, c[0x0][0x370] ;  /* 0x0000dc00ff097b82 */ /* 0x000e620000000800 */
[----:B0-----:R-:W-:-:S05]  /*1de0*/  IMAD.WIDE R2, R6, 0x4, R2 ;  /* 0x0000000406027825 */ /* 0x001fca00078e0202 */
[----:B------:R0:W-:Y:S01]  /*1df0*/  STG.E desc[UR8][R2.64], R7 ;  /* 0x0000000702007986 */ /* 0x0001e2000c101908 */
[----:B-1----:R-:W-:-:S05]  /*1e00*/  IMAD R6, R9, UR5, R6 ;  /* 0x0000000509067c24 */ /* 0x002fca000f8e0206 */
[----:B--2---:R-:W-:-:S13]  /*1e10*/  ISETP.GE.AND P0, PT, R6, UR6, PT ;  /* 0x0000000606007c0c */ /* 0x004fda000bf06270 */
[----:B0-----:R-:W-:Y:S05]  /*1e20*/  @!P0 BRA `(.L_x_106) ;  /* 0xffffffe400308947 */ /* 0x001fea000383ffff */
[----:B------:R-:W-:Y:S05]  /*1e30*/  EXIT ;  /* 0x000000000000794d */ /* 0x000fea0003800000 */
.L_x_83:
        /* <DEDUP_REMOVED lines=11> */
.L_x_107:
[----:B------:R-:W0:Y:S01]  /*1ef0*/  LDC.64 R4, c[0x0][0x390] ;  /* 0x0000e400ff047b82 */ /* 0x000e220000000a00 */
[----:B------:R-:W1:Y:S02]  /*1f00*/  LDCU UR4, c[0x0][0x39c] ;  /* 0x00007380ff0477ac */ /* 0x000e640008000800 */
.L_x_108:
[----:B0-----:R-:W-:Y:S01]  /*1f10*/  IMAD.WIDE R8, R6, 0x4, R4 ;  /* 0x0000000406087825 */ /* 0x001fe200078e0204 */
[----:B------:R-:W-:-:S04]  /*1f20*/  IADD3 R6, PT, PT, R3, R6, RZ ;  /* 0x0000000603067210 */ /* 0x000fc80007ffe0ff */
[----:B------:R2:W-:Y:S01]  /*1f30*/  STG.E desc[UR8][R8.64], R7 ;  /* 0x0000000708007986 */ /* 0x0005e2000c101908 */
[----:B-1----:R-:W-:-:S13]  /*1f40*/  ISETP.GE.AND P0, PT, R6, UR4, PT ;  /* 0x0000000406007c0c */ /* 0x002fda000bf06270 */
[----:B--2---:R-:W-:Y:S05]  /*1f50*/  @!P0 BRA `(.L_x_108) ;  /* 0xfffffffc00ec8947 */ /* 0x004fea000383ffff */
[----:B------:R-:W-:Y:S05]  /*1f60*/  EXIT ;  /* 0x000000000000794d */ /* 0x000fea0003800000 */
.L_x_82:
        /* <DEDUP_REMOVED lines=8> */
[----:B------:R-:W-:Y:S02]  /*1ff0*/  MOV R2, RZ ;  /* 0x000000ff00027202 */ /* 0x000fe40000000f00 */
[----:B------:R-:W-:-:S07]  /*2000*/  MOV R8, 0x2020 ;  /* 0x0000202000087802 */ /* 0x000fce0000000f00 */
[----:B------:R-:W-:Y:S05]  /*2010*/  CALL.REL.NOINC `($__internal_4_$__cuda_sm3x_div_rn_noftz_f32_slowpath) ;  /* 0x0000000000207944 */ /* 0x000fea0003c00000 */
.L_x_109:
[----:B------:R-:W0:Y:S01]  /*2020*/  LDC.64 R4, c[0x0][0x390] ;  /* 0x0000e400ff047b82 */ /* 0x000e220000000a00 */
[----:B------:R-:W1:Y:S02]  /*2030*/  LDCU UR4, c[0x0][0x39c] ;  /* 0x00007380ff0477ac */ /* 0x000e640008000800 */
.L_x_110:
[----:B0-----:R-:W-:Y:S01]  /*2040*/  IMAD.WIDE R8, R6, 0x4, R4 ;  /* 0x0000000406087825 */ /* 0x001fe200078e0204 */
[----:B------:R-:W-:-:S04]  /*2050*/  IADD3 R6, PT, PT, R3, R6, RZ ;  /* 0x0000000603067210 */ /* 0x000fc80007ffe0ff */
[----:B------:R2:W-:Y:S01]  /*2060*/  STG.E desc[UR8][R8.64], R7 ;  /* 0x0000000708007986 */ /* 0x0005e2000c101908 */
[----:B-1----:R-:W-:-:S13]  /*2070*/  ISETP.GE.AND P0, PT, R6, UR4, PT ;  /* 0x0000000406007c0c */ /* 0x002fda000bf06270 */
[----:B--2---:R-:W-:Y:S05]  /*2080*/  @!P0 BRA `(.L_x_110) ;  /* 0xfffffffc00ec8947 */ /* 0x004fea000383ffff */
[----:B------:R-:W-:Y:S05]  /*2090*/  EXIT ;  /* 0x000000000000794d */ /* 0x000fea0003800000 */
        .weak           $__internal_4_$__cuda_sm3x_div_rn_noftz_f32_slowpath
        .type           $__internal_4_$__cuda_sm3x_div_rn_noftz_f32_slowpath,@function
        .size           $__internal_4_$__cuda_sm3x_div_rn_noftz_f32_slowpath,(.L_x_181 - $__internal_4_$__cuda_sm3x_div_rn_noftz_f32_slowpath)
$__internal_4_$__cuda_sm3x_div_rn_noftz_f32_slowpath:
        /* <DEDUP_REMOVED lines=35> */
.L_x_112:
        /* <DEDUP_REMOVED lines=51> */
.L_x_119:
[----:B------:R-:W-:-:S04]  /*2600*/  LOP3.LUT R2, R2, 0x80000000, RZ, 0xc0, !PT ;  /* 0x8000000002027812 */ /* 0x000fc800078ec0ff */
[----:B------:R-:W-:Y:S01]  /*2610*/  LOP3.LUT R2, R2, 0x7f800000, RZ, 0xfc, !PT ;  /* 0x7f80000002027812 */ /* 0x000fe200078efcff */
[----:B------:R-:W-:Y:S06]  /*2620*/  BRA `(.L_x_120) ;  /* 0x0000000000047947 */ /* 0x000fec0003800000 */
.L_x_118:
[----:B------:R-:W-:-:S07]  /*2630*/  LEA R2, R10, R2, 0x17 ;  /* 0x000000020a027211 */ /* 0x000fce00078eb8ff */
.L_x_120:
[----:B------:R-:W-:Y:S05]  /*2640*/  BSYNC.RECONVERGENT B2 ;  /* 0x0000000000027941 */ /* 0x000fea0003800200 */
.L_x_117:
[----:B------:R-:W-:Y:S05]  /*2650*/  BRA `(.L_x_121) ;  /* 0x0000000000207947 */ /* 0x000fea0003800000 */
.L_x_116:
[----:B------:R-:W-:-:S04]  /*2660*/  LOP3.LUT R2, R9, 0x80000000, R2, 0x48, !PT ;  /* 0x8000000009027812 */ /* 0x000fc800078e4802 */
[----:B------:R-:W-:Y:S01]  /*2670*/  LOP3.LUT R2, R2, 0x7f800000, RZ, 0xfc, !PT ;  /* 0x7f80000002027812 */ /* 0x000fe200078efcff */
[----:B------:R-:W-:Y:S06]  /*2680*/  BRA `(.L_x_121) ;  /* 0x0000000000147947 */ /* 0x000fec0003800000 */
.L_x_115:
[----:B------:R-:W-:Y:S01]  /*2690*/  LOP3.LUT R2, R9, 0x80000000, R2, 0x48, !PT ;  /* 0x8000000009027812 */ /* 0x000fe200078e4802 */
[----:B------:R-:W-:Y:S06]  /*26a0*/  BRA `(.L_x_121) ;  /* 0x00000000000c7947 */ /* 0x000fec0003800000 */
.L_x_114:
[----:B------:R-:W0:Y:S01]  /*26b0*/  MUFU.RSQ R2, -QNAN ;  /* 0xffc0000000027908 */ /* 0x000e220000001400 */
[----:B------:R-:W-:Y:S05]  /*26c0*/  BRA `(.L_x_121) ;  /* 0x0000000000047947 */ /* 0x000fea0003800000 */
.L_x_113:
[----:B------:R-:W-:-:S07]  /*26d0*/  FADD.FTZ R2, R2, R0 ;  /* 0x0000000002027221 */ /* 0x000fce0000010000 */
.L_x_121:
[----:B------:R-:W-:Y:S05]  /*26e0*/  BSYNC.RECONVERGENT B1 ;  /* 0x0000000000017941 */ /* 0x000fea0003800200 */
.L_x_111:
[----:B------:R-:W-:Y:S01]  /*26f0*/  HFMA2 R9, -RZ, RZ, 0, 0 ;  /* 0x00000000ff097431 */ /* 0x000fe200000001ff */
[----:B0-----:R-:W-:-:S03]  /*2700*/  MOV R7, R2 ;  /* 0x0000000200077202 */ /* 0x001fc60000000f00 */
[----:B------:R-:W-:Y:S05]  /*2710*/  RET.REL.NODEC R8 `(var_cov) ;  /* 0xffffffd808387950 */ /* 0x000fea0003c3ffff */
.L_x_122:
        /* <DEDUP_REMOVED lines=14> */
.L_x_181:


//--------------------- .text.mean_full           --------------------------
	.section	.text.mean_full,"ax",@progbits
	.align	128
        .global         mean_full
        .type           mean_full,@function
        .size           mean_full,(.L_x_182 - mean_full)
        .other          mean_full,@"STO_CUDA_ENTRY STV_DEFAULT"
mean_full:
.text.mean_full:
        /* <DEDUP_REMOVED lines=10> */
[----:B------:R-:W2:Y:S01]  /*00a0*/  LDCU.64 UR6, c[0x0][0x358] ;  /* 0x00006b00ff0677ac */ /* 0x000ea20008000a00 */
[----:B-1----:R-:W-:Y:S01]  /*00b0*/  IMAD R3, R3, UR4, RZ ;  /* 0x0000000403037c24 */ /* 0x002fe2000f8e02ff */
[----:B0-----:R-:W-:Y:S02]  /*00c0*/  ISETP.GE.AND P0, PT, R7, 0x1, PT ;  /* 0x000000010700780c */ /* 0x001fe40003f06270 */
[----:B------:R-:W-:-:S11]  /*00d0*/  I2FP.F32.S32 R0, R7 ;  /* 0x0000000700007245 */ /* 0x000fd60000201400 */
[----:B--2---:R-:W-:Y:S05]  /*00e0*/  @!P0 BRA `(.L_x_123) ;  /* 0x00000008007c8947 */ /* 0x004fea0003800000 */
[C---:B------:R-:W-:Y:S02]  /*00f0*/  LOP3.LUT R4, R7.reuse, 0xf, RZ, 0xc0, !PT ;  /* 0x0000000f07047812 */ /* 0x040fe400078ec0ff */
[C---:B------:R-:W-:Y:S02]  /*0100*/  LOP3.LUT R5, R7.reuse, 0x7, RZ, 0xc0, !PT ;  /* 0x0000000707057812 */ /* 0x040fe400078ec0ff */
[C---:B------:R-:W-:Y:S02]  /*0110*/  LOP3.LUT R6, R7.reuse, 0x7ffffff0, RZ, 0xc0, !PT ;  /* 0x7ffffff007067812 */ /* 0x040fe400078ec0ff */
[----:B------:R-:W-:Y:S02]  /*0120*/  LOP3.LUT R7, R7, 0x3, RZ, 0xc0, !PT ;  /* 0x0000000307077812 */ /* 0x000fe400078ec0ff */
[----:B------:R-:W-:Y:S02]  /*0130*/  IADD3 R8, PT, PT, R4, -0x1, RZ ;  /* 0xffffffff04087810 */ /* 0x000fe40007ffe0ff */
[----:B------:R-:W-:-:S02]  /*0140*/  IADD3 R9, PT, PT, R5, -0x1, RZ ;  /* 0xffffffff05097810 */ /* 0x000fc40007ffe0ff */
[----:B------:R-:W-:-:S07]  /*0150*/  IADD3 R10, PT, PT, -R6, RZ, RZ ;  /* 0x000000ff060a7210 */ /* 0x000fce0007ffe1ff */
.L_x_131:
[----:B------:R-:W0:Y:S01]  /*0160*/  LDCU UR4, c[0x0][0x390] ;  /* 0x00007200ff0477ac */ /* 0x000e220008000800 */
[----:B------:R-:W-:Y:S01]  /*0170*/  HFMA2 R25, -RZ, RZ, 0, 0 ;  /* 0x00000000ff197431 */ /* 0x000fe200000001ff */
[----:B------:R-:W-:Y:S01]  /*0180*/  MOV R11, RZ ;  /* 0x000000ff000b7202 */ /* 0x000fe20000000f00 */
[----:B0-----:R-:W-:-:S09]  /*0190*/  UISETP.GE.U32.AND UP0, UPT, UR4, 0x10, UPT ;  /* 0x000000100400788c */ /* 0x001fd2000bf06070 */
[----:B------:R-:W-:Y:S05]  /*01a0*/  BRA.U !UP0, `(.L_x_124) ;  /* 0x0000000108e87547 */ /* 0x000fea000b800000 */
[----:B------:R-:W-:Y:S02]  /*01b0*/  MOV R25, RZ ;  /* 0x000000ff00197202 */ /* 0x000fe40000000f00 */
[----:B------:R-:W-:Y:S02]  /*01c0*/  MOV R13, R2 ;  /* 0x00000002000d7202 */ /* 0x000fe40000000f00 */
[----:B------:R-:W-:-:S07]  /*01d0*/  MOV R22, R10 ;  /* 0x0000000a00167202 */ /* 0x000fce0000000f00 */
.L_x_125:
[----:B------:R-:W0:Y:S08]  /*01e0*/  LDC.64 R18, c[0x0][0x380] ;  /* 0x0000e000ff127b82 */ /* 0x000e300000000a00 */
[----:B------:R-:W1:Y:S01]  /*01f0*/  LDC R21, c[0x0][0x394] ;  /* 0x0000e500ff157b82 */ /* 0x000e620000000800 */
[----:B0-----:R-:W-:-:S05]  /*0200*/  IMAD.WIDE R18, R13, 0x4, R18 ;  /* 0x000000040d127825 */ /* 0x001fca00078e0212 */
[----:B------:R0:W2:Y:S01]  /*0210*/  LDG.E R29, desc[UR6][R18.64] ;  /* 0x00000006121d7981 */ /* 0x0000a2000c1e1900 */
[----:B-1----:R-:W-:-:S05]  /*0220*/  IMAD.WIDE R16, R21, 0x4, R18 ;  /* 0x0000000415107825 */ /* 0x002fca00078e0212 */
[----:B------:R1:W3:Y:S01]  /*0230*/  LDG.E R24, desc[UR6][R16.64] ;  /* 0x0000000610187981 */ /* 0x0002e2000c1e1900 */
[----:B------:R-:W-:-:S05]  /*0240*/  IMAD.WIDE R14, R21, 0x4, R16 ;  /* 0x00000004150e7825 */ /* 0x000fca00078e0210 */
[----:B------:R4:W5:Y:S01]  /*0250*/  LDG.E R23, desc[UR6][R14.64] ;  /* 0x000000060e177981 */ /* 0x000962000c1e1900 */
[----:B0-----:R-:W-:-:S05]  /*0260*/  IMAD.WIDE R18, R21, 0x4, R14 ;  /* 0x0000000415127825 */ /* 0x001fca00078e020e */
[----:B------:R0:W5:Y:S01]  /*0270*/  LDG.E R11, desc[UR6][R18.64] ;  /* 0x00000006120b7981 */ /* 0x000162000c1e1900 */
[----:B-1----:R-:W-:-:S05]  /*0280*/  IMAD.WIDE R16, R21, 0x4, R18 ;  /* 0x0000000415107825 */ /* 0x002fca00078e0212 */
[----:B------:R1:W5:Y:S01]  /*0290*/  LDG.E R20, desc[UR6][R16.64] ;  /* 0x0000000610147981 */ /* 0x000362000c1e1900 */
[----:B----4-:R-:W-:-:S05]  /*02a0*/  IMAD.WIDE R14, R21, 0x4, R16 ;  /* 0x00000004150e7825 */ /* 0x010fca00078e0210 */
[----:B------:R4:W5:Y:S01]  /*02b0*/  LDG.E R12, desc[UR6][R14.64] ;  /* 0x000000060e0c7981 */ /* 0x000962000c1e1900 */
[----:B------:R-:W-:-:S04]  /*02c0*/  IMAD.WIDE R26, R21, 0x4, R14 ;  /* 0x00000004151a7825 */ /* 0x000fc800078e020e */
[C---:B0-----:R-:W-:Y:S02]  /*02d0*/  IMAD.WIDE R18, R21.reuse, 0x4, R26 ;  /* 0x0000000415127825 */ /* 0x041fe400078e021a */
[----:B------:R-:W5:Y:S02]  /*02e0*/  LDG.E R27, desc[UR6][R26.64] ;  /* 0x000000061a1b7981 */ /* 0x000f64000c1e1900 */
[----:B-1----:R-:W-:-:S04]  /*02f0*/  IMAD.WIDE R16, R21, 0x4, R18 ;  /* 0x0000000415107825 */ /* 0x002fc800078e0212 */
[----:B----4-:R-:W-:Y:S01]  /*0300*/  IMAD.WIDE R14, R21, 0x4, R16 ;  /* 0x00000004150e7825 */ /* 0x010fe200078e0210 */
[----:B------:R-:W4:Y:S03]  /*0310*/  LDG.E R26, desc[UR6][R18.64] ;  /* 0x00000006121a7981 */ /* 0x000f26000c1e1900 */
[----:B--2---:R-:W-:Y:S02]  /*0320*/  FADD R29, R29, R25 ;  /* 0x000000191d1d7221 */ /* 0x004fe40000000000 */
[----:B------:R0:W2:Y:S02]  /*0330*/  LDG.E R25, desc[UR6][R16.64] ;  /* 0x0000000610197981 */ /* 0x0000a4000c1e1900 */
[----:B0-----:R-:W-:-:S04]  /*0340*/  IMAD.WIDE R16, R21, 0x4, R14 ;  /* 0x0000000415107825 */ /* 0x001fc800078e020e */
[----:B---3--:R-:W-:Y:S01]  /*0350*/  FADD R29, R29, R24 ;  /* 0x000000181d1d7221 */ /* 0x008fe20000000000 */
[----:B------:R-:W3:Y:S01]  /*0360*/  LDG.E R14, desc[UR6][R14.64] ;  /* 0x000000060e0e7981 */ /* 0x000ee2000c1e1900 */
[----:B------:R-:W-:-:S03]  /*0370*/  IMAD.WIDE R18, R21, 0x4, R16 ;  /* 0x0000000415127825 */ /* 0x000fc600078e0210 */
[----:B------:R-:W3:Y:S04]  /*0380*/  LDG.E R28, desc[UR6][R16.64] ;  /* 0x00000006101c7981 */ /* 0x000ee8000c1e1900 */
[----:B------:R0:W3:Y:S01]  /*0390*/  LDG.E R24, desc[UR6][R18.64] ;  /* 0x0000000612187981 */ /* 0x0000e2000c1e1900 */
[----:B-----5:R-:W-:Y:S01]  /*03a0*/  FADD R29, R29, R23 ;  /* 0x000000171d1d7221 */ /* 0x020fe20000000000 */
[----:B0-----:R-:W-:-:S05]  /*03b0*/  IMAD.WIDE R18, R21, 0x4, R18 ;  /* 0x0000000415127825 */ /* 0x001fca00078e0212 */
[----:B------:R0:W5:Y:S01]  /*03c0*/  LDG.E R23, desc[UR6][R18.64] ;  /* 0x0000000612177981 */ /* 0x000162000c1e1900 */
[----:B------:R-:W-:Y:S01]  /*03d0*/  FADD R29, R29, R11 ;  /* 0x0000000b1d1d7221 */ /* 0x000fe20000000000 */
[----:B0-----:R-:W-:-:S05]  /*03e0*/  IMAD.WIDE R18, R21, 0x4, R18 ;  /* 0x0000000415127825 */ /* 0x001fca00078e0212 */
[----:B------:R-:W5:Y:S01]  /*03f0*/  LDG.E R11, desc[UR6][R18.64] ;  /* 0x00000006120b7981 */ /* 0x000f62000c1e1900 */
[----:B------:R-:W-:-:S05]  /*0400*/  IMAD.WIDE R16, R21, 0x4, R18 ;  /* 0x0000000415107825 */ /* 0x000fca00078e0212 */
[----:B------:R0:W5:Y:S01]  /*0410*/  LDG.E R15, desc[UR6][R16.64] ;  /* 0x00000006100f7981 */ /* 0x000162000c1e1900 */
[----:B------:R-:W-:Y:S01]  /*0420*/  FADD R29, R29, R20 ;  /* 0x000000141d1d7221 */ /* 0x000fe20000000000 */
[----:B0-----:R-:W-:-:S05]  /*0430*/  IMAD.WIDE R16, R21, 0x4, R16 ;  /* 0x0000000415107825 */ /* 0x001fca00078e0210 */
[----:B------:R-:W5:Y:S01]  /*0440*/  LDG.E R20, desc[UR6][R16.64] ;  /* 0x0000000610147981 */ /* 0x000f62000c1e1900 */
[----:B------:R-:W-:-:S04]  /*0450*/  FADD R12, R29, R12 ;  /* 0x0000000c1d0c7221 */ /* 0x000fc80000000000 */
[----:B------:R-:W-:-:S04]  /*0460*/  FADD R27, R12, R27 ;  /* 0x0000001b0c1b7221 */ /* 0x000fc80000000000 */
[----:B----4-:R-:W-:Y:S01]  /*0470*/  FADD R26, R27, R26 ;  /* 0x0000001a1b1a7221 */ /* 0x010fe20000000000 */
[----:B------:R-:W-:-:S04]  /*0480*/  IADD3 R22, PT, PT, R22, 0x10, RZ ;  /* 0x0000001016167810 */ /* 0x000fc80007ffe0ff */
[----:B------:R-:W-:Y:S02]  /*0490*/  ISETP.NE.AND P0, PT, R22, RZ, PT ;  /* 0x000000ff1600720c */ /* 0x000fe40003f05270 */
[----:B------:R-:W-:Y:S01]  /*04a0*/  LEA R13, R21, R13, 0x4 ;  /* 0x0000000d150d7211 */ /* 0x000fe200078e20ff */
[----:B--2---:R-:W-:-:S04]  /*04b0*/  FADD R25, R26, R25 ;  /* 0x000000191a197221 */ /* 0x004fc80000000000 */
[----:B---3--:R-:W-:-:S04]  /*04c0*/  FADD R25, R25, R14 ;  /* 0x0000000e19197221 */ /* 0x008fc80000000000 */
[----:B------:R-:W-:-:S04]  /*04d0*/  FADD R25, R25, R28 ;  /* 0x0000001c19197221 */ /* 0x000fc80000000000 */
[----:B------:R-:W-:-:S04]  /*04e0*/  FADD R24, R25, R24 ;  /* 0x0000001819187221 */ /* 0x000fc80000000000 */
[----:B-----5:R-:W-:-:S04]  /*04f0*/  FADD R24, R24, R23 ;  /* 0x0000001718187221 */ /* 0x020fc80000000000 */
[----:B------:R-:W-:-:S04]  /*0500*/  FADD R24, R24, R11 ;  /* 0x0000000b18187221 */ /* 0x000fc80000000000 */
[----:B------:R-:W-:-:S04]  /*0510*/  FADD R15, R24, R15 ;  /* 0x0000000f180f7221 */ /* 0x000fc80000000000 */
[----:B------:R-:W-:Y:S01]  /*0520*/  FADD R25, R15, R20 ;  /* 0x000000140f197221 */ /* 0x000fe20000000000 */
[----:B------:R-:W-:Y:S06]  /*0530*/  @P0 BRA `(.L_x_125) ;  /* 0xfffffffc00280947 */ /* 0x000fec000383ffff */
[----:B------:R-:W-:-:S07]  /*0540*/  IMAD.MOV.U32 R11, RZ, RZ, R6 ;  /* 0x000000ffff0b7224 */ /* 0x000fce00078e0006 */
.L_x_124:
[----:B------:R-:W-:-:S13]  /*0550*/  ISETP.NE.AND P0, PT, R4, RZ, PT ;  /* 0x000000ff0400720c */ /* 0x000fda0003f05270 */
[----:B------:R-:W-:Y:S05]  /*0560*/  @!P0 BRA `(.L_x_126) ;  /* 0x00000004000c8947 */ /* 0x000fea0003800000 */
[----:B------:R-:W-:Y:S02]  /*0570*/  ISETP.GE.U32.AND P0, PT, R8, 0x7, PT ;  /* 0x000000070800780c */ /* 0x000fe40003f06070 */
[----:B------:R-:W-:-:S11]  /*0580*/  ISETP.NE.AND P1, PT, R5, RZ, PT ;  /* 0x000000ff0500720c */ /* 0x000fd60003f25270 */
[----:B------:R-:W-:Y:S05]  /*0590*/  @!P0 BRA `(.L_x_127) ;  /* 0x0000000000708947 */ /* 0x000fea0003800000 */
[----:B------:R-:W0:Y:S08]  /*05a0*/  LDC R29, c[0x0][0x394] ;  /* 0x0000e500ff1d7b82 */ /* 0x000e300000000800 */
[----:B------:R-:W1:Y:S01]  /*05b0*/  LDC.64 R18, c[0x0][0x380] ;  /* 0x0000e000ff127b82 */ /* 0x000e620000000a00 */
[----:B0-----:R-:W-:-:S04]  /*05c0*/  IMAD R13, R11, R29, R2 ;  /* 0x0000001d0b0d7224 */ /* 0x001fc800078e0202 */
[----:B-1----:R-:W-:-:S04]  /*05d0*/  IMAD.WIDE R18, R13, 0x4, R18 ;  /* 0x000000040d127825 */ /* 0x002fc800078e0212 */
[C---:B------:R-:W-:Y:S02]  /*05e0*/  IMAD.WIDE R12, R29.reuse, 0x4, R18 ;  /* 0x000000041d0c7825 */ /* 0x040fe400078e0212 */
[----:B------:R-:W2:Y:S02]  /*05f0*/  LDG.E R18, desc[UR6][R18.64] ;  /* 0x0000000612127981 */ /* 0x000ea4000c1e1900 */
[C---:B------:R-:W-:Y:S02]  /*0600*/  IMAD.WIDE R14, R29.reuse, 0x4, R12 ;  /* 0x000000041d0e7825 */ /* 0x040fe400078e020c */
[----:B------:R-:W3:Y:S02]  /*0610*/  LDG.E R12, desc[UR6][R12.64] ;  /* 0x000000060c0c7981 */ /* 0x000ee4000c1e1900 */
[C---:B------:R-:W-:Y:S02]  /*0620*/  IMAD.WIDE R16, R29.reuse, 0x4, R14 ;  /* 0x000000041d107825 */ /* 0x040fe400078e020e */
[----:B------:R-:W4:Y:S02]  /*0630*/  LDG.E R14, desc[UR6][R14.64] ;  /* 0x000000060e0e7981 */ /* 0x000f24000c1e1900 */
[----:B------:R-:W-:-:S02]  /*0640*/  IMAD.WIDE R20, R29, 0x4, R16 ;  /* 0x000000041d147825 */ /* 0x000fc400078e0210 */
[----:B------:R-:W5:Y:S02]  /*0650*/  LDG.E R16, desc[UR6][R16.64] ;  /* 0x0000000610107981 */ /* 0x000f64000c1e1900 */
[C---:B------:R-:W-:Y:S02]  /*0660*/  IMAD.WIDE R22, R29.reuse, 0x4, R20 ;  /* 0x000000041d167825 */ /* 0x040fe400078e0214 */
[----:B------:R-:W5:Y:S02]  /*0670*/  LDG.E R20, desc[UR6][R20.64] ;  /* 0x0000000614147981 */ /* 0x000f64000c1e1900 */
[C---:B------:R-:W-:Y:S02]  /*0680*/  IMAD.WIDE R26, R29.reuse, 0x4, R22 ;  /* 0x000000041d1a7825 */ /* 0x040fe400078e0216 */
[----:B------:R-:W5:Y:S02]  /*0690*/  LDG.E R22, desc[UR6][R22.64] ;  /* 0x0000000616167981 */ /* 0x000f64000c1e1900 */
[----:B------:R-:W-:-:S02]  /*06a0*/  IMAD.WIDE R28, R29, 0x4, R26 ;  /* 0x000000041d1c7825 */ /* 0x000fc400078e021a */
[----:B------:R-:W5:Y:S04]  /*06b0*/  LDG.E R26, desc[UR6][R26.64] ;  /* 0x000000061a1a7981 */ /* 0x000f68000c1e1900 */
[----:B------:R-:W5:Y:S01]  /*06c0*/  LDG.E R28, desc[UR6][R28.64] ;  /* 0x000000061c1c7981 */ /* 0x000f62000c1e1900 */
[----:B------:R-:W-:Y:S01]  /*06d0*/  IADD3 R11, PT, PT, R11, 0x8, RZ ;  /* 0x000000080b0b7810 */ /* 0x000fe20007ffe0ff */
        /* <DEDUP_REMOVED lines=8> */
.L_x_127:
        /* <DEDUP_REMOVED lines=12> */
[----:B------:R-:W-:Y:S02]  /*0820*/  IMAD.WIDE R18, R19, 0x4, R14 ;  /* 0x0000000413127825 */ /* 0x000fe400078e020e */
[----:B------:R-:W4:Y:S04]  /*0830*/  LDG.E R14, desc[UR6][R14.64] ;  /* 0x000000060e0e7981 */ /* 0x000f28000c1e1900 */
[----:B------:R-:W5:Y:S01]  /*0840*/  LDG.E R18, desc[UR6][R18.64] ;  /* 0x0000000612127981 */ /* 0x000f62000c1e1900 */
[----:B------:R-:W-:Y:S01]  /*0850*/  IADD3 R11, PT, PT, R11, 0x4, RZ ;  /* 0x000000040b0b7810 */ /* 0x000fe20007ffe0ff */
[----:B--2---:R-:W-:-:S04]  /*0860*/  FADD R25, R25, R16 ;  /* 0x0000001019197221 */ /* 0x004fc80000000000 */
[----:B---3--:R-:W-:-:S04]  /*0870*/  FADD R25, R25, R12 ;  /* 0x0000000c19197221 */ /* 0x008fc80000000000 */
[----:B----4-:R-:W-:-:S04]  /*0880*/  FADD R25, R25, R14 ;  /* 0x0000000e19197221 */ /* 0x010fc80000000000 */
[----:B-----5:R-:W-:-:S07]  /*0890*/  FADD R25, R25, R18 ;  /* 0x0000001219197221 */ /* 0x020fce0000000000 */
.L_x_128:
[----:B------:R-:W-:Y:S05]  /*08a0*/  @!P1 BRA `(.L_x_126) ;  /* 0x00000000003c9947 */ /* 0x000fea0003800000 */
[----:B------:R-:W0:Y:S08]  /*08b0*/  LDC R17, c[0x0][0x394] ;  /* 0x0000e500ff117b82 */ /* 0x000e300000000800 */
[----:B------:R-:W1:Y:S01]  /*08c0*/  LDC.64 R12, c[0x0][0x380] ;  /* 0x0000e000ff0c7b82 */ /* 0x000e620000000a00 */
[----:B0-----:R-:W-:-:S04]  /*08d0*/  IMAD R11, R11, R17, R2 ;  /* 0x000000110b0b7224 */ /* 0x001fc800078e0202 */
[----:B-1----:R-:W-:-:S05]  /*08e0*/  IMAD.WIDE R12, R11, 0x4, R12 ;  /* 0x000000040b0c7825 */ /* 0x002fca00078e020c */
[----:B------:R-:W2:Y:S01]  /*08f0*/  LDG.E R14, desc[UR6][R12.64] ;  /* 0x000000060c0e7981 */ /* 0x000ea2000c1e1900 */
[----:B------:R-:W-:Y:S01]  /*0900*/  ISETP.NE.AND P0, PT, R7, 0x1, PT ;  /* 0x000000010700780c */ /* 0x000fe20003f05270 */
[----:B--2---:R-:W-:-:S12]  /*0910*/  FADD R25, R25, R14 ;  /* 0x0000000e19197221 */ /* 0x004fd80000000000 */
[----:B------:R-:W-:Y:S05]  /*0920*/  @!P0 BRA `(.L_x_126) ;  /* 0x00000000001c8947 */ /* 0x000fea0003800000 */
[----:B------:R-:W-:Y:S01]  /*0930*/  ISETP.NE.AND P0, PT, R7, 0x2, PT ;  /* 0x000000020700780c */ /* 0x000fe20003f05270 */
[----:B------:R-:W-:-:S12]  /*0940*/  IMAD.WIDE R14, R17, 0x4, R12 ;  /* 0x00000004110e7825 */ /* 0x000fd800078e020c */
[----:B------:R-:W-:Y:S02]  /*0950*/  @P0 IMAD.WIDE R12, R17, 0x4, R14 ;  /* 0x00000004110c0825 */ /* 0x000fe400078e020e */
[----:B------:R-:W2:Y:S04]  /*0960*/  LDG.E R14, desc[UR6][R14.64] ;  /* 0x000000060e0e7981 */ /* 0x000ea8000c1e1900 */
[----:B------:R-:W3:Y:S01]  /*0970*/  @P0 LDG.E R12, desc[UR6][R12.64] ;  /* 0x000000060c0c0981 */ /* 0x000ee2000c1e1900 */
[----:B--2---:R-:W-:-:S04]  /*0980*/  FADD R25, R25, R14 ;  /* 0x0000000e19197221 */ /* 0x004fc80000000000 */
[----:B---3--:R-:W-:-:S07]  /*0990*/  @P0 FADD R25, R25, R12 ;  /* 0x0000000c19190221 */ /* 0x008fce0000000000 */
.L_x_126:
        /* <DEDUP_REMOVED lines=10> */
[----:B------:R-:W-:Y:S05]  /*0a40*/  CALL.REL.NOINC `($__internal_5_$__cuda_sm3x_div_rn_noftz_f32_slowpath) ;  /* 0x0000000000747944 */ /* 0x000fea0003c00000 */
.L_x_130:
[----:B------:R-:W-:Y:S05]  /*0a50*/  BSYNC.RECONVERGENT B0 ;  /* 0x0000000000007941 */ /* 0x000fea0003800200 */
.L_x_129:
        /* <DEDUP_REMOVED lines=8> */
.L_x_123:
        /* <DEDUP_REMOVED lines=10> */
[----:B------:R-:W-:Y:S05]  /*0b80*/  CALL.REL.NOINC `($__internal_5_$__cuda_sm3x_div_rn_noftz_f32_slowpath) ;  /* 0x0000000000247944 */ /* 0x000fea0003c00000 */
[----:B------:R-:W-:-:S07]  /*0b90*/  MOV R9, R11 ;  /* 0x0000000b00097202 */ /* 0x000fce0000000f00 */
.L_x_132:
[----:B------:R-:W0:Y:S01]  /*0ba0*/  LDC.64 R6, c[0x0][0x388] ;  /* 0x0000e200ff067b82 */ /* 0x000e220000000a00 */
[----:B------:R-:W1:Y:S02]  /*0bb0*/  LDCU UR4, c[0x0][0x394] ;  /* 0x00007280ff0477ac */ /* 0x000e640008000800 */
.L_x_133:
[----:B0-----:R-:W-:Y:S01]  /*0bc0*/  IMAD.WIDE R4, R2, 0x4, R6 ;  /* 0x0000000402047825 */ /* 0x001fe200078e0206 */
[----:B------:R-:W-:-:S04]  /*0bd0*/  IADD3 R2, PT, PT, R3, R2, RZ ;  /* 0x0000000203027210 */ /* 0x000fc80007ffe0ff */
[----:B------:R2:W-:Y:S01]  /*0be0*/  STG.E desc[UR6][R4.64], R9 ;  /* 0x0000000904007986 */ /* 0x0005e2000c101906 */
[----:B-1----:R-:W-:-:S13]  /*0bf0*/  ISETP.GE.AND P0, PT, R2, UR4, PT ;  /* 0x0000000402007c0c */ /* 0x002fda000bf06270 */
[----:B--2---:R-:W-:Y:S05]  /*0c00*/  @!P0 BRA `(.L_x_133) ;  /* 0xfffffffc00ec8947 */ /* 0x004fea000383ffff */
[----:B------:R-:W-:Y:S05]  /*0c10*/  EXIT ;  /* 0x000000000000794d */ /* 0x000fea0003800000 */
        .weak           $__internal_5_$__cuda_sm3x_div_rn_noftz_f32_slowpath
        .type           $__internal_5_$__cuda_sm3x_div_rn_noftz_f32_slowpath,@function
        .size           $__internal_5_$__cuda_sm3x_div_rn_noftz_f32_slowpath,(.L_x_182 - $__internal_5_$__cuda_sm3x_div_rn_noftz_f32_slowpath)
$__internal_5_$__cuda_sm3x_div_rn_noftz_f32_slowpath:
[----:B------:R-:W-:Y:S01]  /*0c20*/  SHF.R.U32.HI R14, RZ, 0x17, R0 ;  /* 0x00000017ff0e7819 */ /* 0x000fe20000011600 */
[----:B------:R-:W-:Y:S01]  /*0c30*/  BSSY.RECONVERGENT B1, `(.L_x_134) ;  /* 0x0000063000017945 */ /* 0x000fe20003800200 */
[----:B------:R-:W-:Y:S02]  /*0c40*/  SHF.R.U32.HI R11, RZ, 0x17, R25 ;  /* 0x00000017ff0b7819 */ /* 0x000fe40000011619 */
[----:B------:R-:W-:Y:S02]  /*0c50*/  LOP3.LUT R14, R14, 0xff, RZ, 0xc0, !PT ;  /* 0x000000ff0e0e7812 */ /* 0x000fe400078ec0ff */
[----:B------:R-:W-:Y:S02]  /*0c60*/  LOP3.LUT R15, R11, 0xff, RZ, 0xc0, !PT ;  /* 0x000000ff0b0f7812 */ /* 0x000fe400078ec0ff */
[----:B------:R-:W-:Y:S02]  /*0c70*/  IADD3 R17, PT, PT, R14, -0x1, RZ ;  /* 0xffffffff0e117810 */ /* 0x000fe40007ffe0ff */
[----:B------:R-:W-:Y:S01]  /*0c80*/  MOV R16, R0 ;  /* 0x0000000000107202 */ /* 0x000fe20000000f00 */
[----:B------:R-:W-:Y:S01]  /*0c90*/  VIADD R11, R15, 0xffffffff ;  /* 0xffffffff0f0b7836 */ /* 0x000fe20000000000 */
        /* <DEDUP_REMOVED lines=27> */
.L_x_135:
[----:B------:R-:W-:Y:S01]  /*0e50*/  LEA R11, R14, 0xc0800000, 0x17 ;  /* 0xc08000000e0b7811 */ /* 0x000fe200078eb8ff */
[----:B------:R-:W-:Y:S01]  /*0e60*/  BSSY.RECONVERGENT B2, `(.L_x_140) ;  /* 0x0000036000027945 */ /* 0x000fe20003800200 */
[----:B------:R-:W-:Y:S02]  /*0e70*/  IADD3 R15, PT, PT, R15, -0x7f, RZ ;  /* 0xffffff810f0f7810 */ /* 0x000fe40007ffe0ff */
[----:B------:R-:W-:-:S03]  /*0e80*/  IADD3 R17, PT, PT, -R11, R16, RZ ;  /* 0x000000100b117210 */ /* 0x000fc60007ffe1ff */
[----:B------:R-:W-:Y:S01]  /*0e90*/  IMAD R11, R15, -0x800000, R25 ;  /* 0xff8000000f0b7824 */ /* 0x000fe200078e0219 */
[----:B------:R-:W0:Y:S01]  /*0ea0*/  MUFU.RCP R16, R17 ;  /* 0x0000001100107308 */ /* 0x000e220000001000 */
[----:B------:R-:W-:-:S04]  /*0eb0*/  FADD.FTZ R18, -R17, -RZ ;  /* 0x800000ff11127221 */ /* 0x000fc80000010100 */
[----:B0-----:R-:W-:-:S04]  /*0ec0*/  FFMA R19, R16, R18, 1 ;  /* 0x3f80000010137423 */ /* 0x001fc80000000012 */
[----:B------:R-:W-:-:S04]  /*0ed0*/  FFMA R16, R16, R19, R16 ;  /* 0x0000001310107223 */ /* 0x000fc80000000010 */
[----:B------:R-:W-:-:S04]  /*0ee0*/  FFMA R19, R11, R16, RZ ;  /* 0x000000100b137223 */ /* 0x000fc800000000ff */
[----:B------:R-:W-:-:S04]  /*0ef0*/  FFMA R20, R18, R19, R11 ;  /* 0x0000001312147223 */ /* 0x000fc8000000000b */
[----:B------:R-:W-:-:S04]  /*0f00*/  FFMA R19, R16, R20, R19 ;  /* 0x0000001410137223 */ /* 0x000fc80000000013 */
[----:B------:R-:W-:Y:S01]  /*0f10*/  FFMA R20, R18, R19, R11 ;  /* 0x0000001312147223 */ /* 0x000fe2000000000b */
[----:B------:R-:W-:-:S03]  /*0f20*/  IADD3 R18, PT, PT, R15, 0x7f, -R14 ;  /* 0x0000007f0f127810 */ /* 0x000fc60007ffe80e */
[----:B------:R-:W-:Y:S02]  /*0f30*/  FFMA R11, R16, R20, R19 ;  /* 0x00000014100b7223 */ /* 0x000fe40000000013 */
[----:B------:R-:W-:-:S03]  /*0f40*/  IMAD.IADD R18, R18, 0x1, R13 ;  /* 0x0000000112127824 */ /* 0x000fc600078e020d */
        /* <DEDUP_REMOVED lines=35> */
.L_x_142:
[----:B------:R-:W-:-:S04]  /*1180*/  LOP3.LUT R11, R11, 0x80000000, RZ, 0xc0, !PT ;  /* 0x800000000b0b7812 */ /* 0x000fc800078ec0ff */
[----:B------:R-:W-:Y:S01]  /*1190*/  LOP3.LUT R11, R11, 0x7f800000, RZ, 0xfc, !PT ;  /* 0x7f8000000b0b7812 */ /* 0x000fe200078efcff */
[----:B------:R-:W-:Y:S06]  /*11a0*/  BRA `(.L_x_143) ;  /* 0x0000000000047947 */ /* 0x000fec0003800000 */
.L_x_141:
[----:B------:R-:W-:-:S07]  /*11b0*/  LEA R11, R18, R11, 0x17 ;  /* 0x0000000b120b7211 */ /* 0x000fce00078eb8ff */
.L_x_143:
[----:B------:R-:W-:Y:S05]  /*11c0*/  BSYNC.RECONVERGENT B2 ;  /* 0x0000000000027941 */ /* 0x000fea0003800200 */
.L_x_140:
[----:B------:R-:W-:Y:S05]  /*11d0*/  BRA `(.L_x_144) ;  /* 0x0000000000207947 */ /* 0x000fea0003800000 */
.L_x_139:
[----:B------:R-:W-:-:S04]  /*11e0*/  LOP3.LUT R11, R16, 0x80000000, R25, 0x48, !PT ;  /* 0x80000000100b7812 */ /* 0x000fc800078e4819 */
[----:B------:R-:W-:Y:S01]  /*11f0*/  LOP3.LUT R11, R11, 0x7f800000, RZ, 0xfc, !PT ;  /* 0x7f8000000b0b7812 */ /* 0x000fe200078efcff */
[----:B------:R-:W-:Y:S06]  /*1200*/  BRA `(.L_x_144) ;  /* 0x0000000000147947 */ /* 0x000fec0003800000 */
.L_x_138:
[----:B------:R-:W-:Y:S01]  /*1210*/  LOP3.LUT R11, R16, 0x80000000, R25, 0x48, !PT ;  /* 0x80000000100b7812 */ /* 0x000fe200078e4819 */
[----:B------:R-:W-:Y:S06]  /*1220*/  BRA `(.L_x_144) ;  /* 0x00000000000c7947 */ /* 0x000fec0003800000 */
.L_x_137:
[----:B------:R-:W0:Y:S01]  /*1230*/  MUFU.RSQ R11, -QNAN ;  /* 0xffc00000000b7908 */ /* 0x000e220000001400 */
[----:B------:R-:W-:Y:S05]  /*1240*/  BRA `(.L_x_144) ;  /* 0x0000000000047947 */ /* 0x000fea0003800000 */
.L_x_136:
[----:B------:R-:W-:-:S07]  /*1250*/  FADD.FTZ R11, R25, R0 ;  /* 0x00000000190b7221 */ /* 0x000fce0000010000 */
.L_x_144:
[----:B------:R-:W-:Y:S05]  /*1260*/  BSYNC.RECONVERGENT B1 ;  /* 0x0000000000017941 */ /* 0x000fea0003800200 */
.L_x_134:
[----:B------:R-:W-:-:S04]  /*1270*/  HFMA2 R13, -RZ, RZ, 0, 0 ;  /* 0x00000000ff0d7431 */ /* 0x000fc800000001ff */
[----:B0-----:R-:W-:Y:S05]  /*1280*/  RET.REL.NODEC R12 `(mean_full) ;  /* 0xffffffec0c5c7950 */ /* 0x001fea0003c3ffff */
.L_x_145:
        /* <DEDUP_REMOVED lines=15> */
.L_x_182:


//--------------------- .text.mean_cov            --------------------------
	.section	.text.mean_cov,"ax",@progbits
	.align	128
        .global         mean_cov
        .type           mean_cov,@function
        .size           mean_cov,(.L_x_183 - mean_cov)
        .other          mean_cov,@"STO_CUDA_ENTRY STV_DEFAULT"
mean_cov:
.text.mean_cov:
        /* <DEDUP_REMOVED lines=10> */
[----:B------:R-:W2:Y:S01]  /*00a0*/  LDCU UR4, c[0x0][0x370] ;  /* 0x00006e00ff0477ac */ /* 0x000ea20008000800 */
[----:B------:R-:W3:Y:S01]  /*00b0*/  LDCU.64 UR6, c[0x0][0x358] ;  /* 0x00006b00ff0677ac */ /* 0x000ee20008000a00 */
[----:B-1----:R-:W-:Y:S01]  /*00c0*/  UISETP.GE.AND UP0, UPT, UR5, 0x1, UPT ;  /* 0x000000010500788c */ /* 0x002fe2000bf06270 */
[----:B--2---:R-:W-:Y:S02]  /*00d0*/  IMAD R5, R5, UR4, RZ ;  /* 0x0000000405057c24 */ /* 0x004fe4000f8e02ff */
[----:B0-----:R-:W-:-:S04]  /*00e0*/  IMAD R0, R6, UR5, RZ ;  /* 0x0000000506007c24 */ /* 0x001fc8000f8e02ff */
[----:B------:R-:W-:-:S05]  /*00f0*/  IMAD R0, R0, R7, RZ ;  /* 0x0000000700007224 */ /* 0x000fca00078e02ff */
[----:B------:R-:W-:Y:S01]  /*0100*/  I2FP.F32.S32 R0, R0 ;  /* 0x0000000000007245 */ /* 0x000fe20000201400 */
[----:B---3--:R-:W-:Y:S06]  /*0110*/  BRA.U !UP0, `(.L_x_146) ;  /* 0x0000000908e87547 */ /* 0x008fec000b800000 */
[----:B------:R-:W-:-:S13]  /*0120*/  ISETP.GE.AND P0, PT, R6, 0x1, PT ;  /* 0x000000010600780c */ /* 0x000fda0003f06270 */
[----:B------:R-:W-:Y:S05]  /*0130*/  @!P0 BRA `(.L_x_147) ;  /* 0x0000000800948947 */ /* 0x000fea0003800000 */
[----:B------:R-:W-:-:S13]  /*0140*/  ISETP.GE.AND P0, PT, R7, 0x1, PT ;  /* 0x000000010700780c */ /* 0x000fda0003f06270 */
[----:B------:R-:W-:Y:S05]  /*0150*/  @!P0 BRA `(.L_x_148) ;  /* 0x0000000800408947 */ /* 0x000fea0003800000 */
[----:B------:R-:W0:Y:S01]  /*0160*/  LDCU.64 UR4, c[0x0][0x380] ;  /* 0x00007000ff0477ac */ /* 0x000e220008000a00 */
[C---:B------:R-:W-:Y:S02]  /*0170*/  LOP3.LUT R12, R7.reuse, 0x7, RZ, 0xc0, !PT ;  /* 0x00000007070c7812 */ /* 0x040fe400078ec0ff */
[C---:B------:R-:W-:Y:S02]  /*0180*/  LOP3.LUT R10, R7.reuse, 0xf, RZ, 0xc0, !PT ;  /* 0x0000000f070a7812 */ /* 0x040fe400078ec0ff */
[C---:B------:R-:W-:Y:S01]  /*0190*/  LOP3.LUT R4, R7.reuse, 0x7ffffff0, RZ, 0xc0, !PT ;  /* 0x7ffffff007047812 */ /* 0x040fe200078ec0ff */
[----:B------:R-:W-:Y:S01]  /*01a0*/  VIADD R16, R12, 0xffffffff ;  /* 0xffffffff0c107836 */ /* 0x000fe20000000000 */
[----:B------:R-:W-:Y:S02]  /*01b0*/  LOP3.LUT R6, R7, 0x3, RZ, 0xc0, !PT ;  /* 0x0000000307067812 */ /* 0x000fe400078ec0ff */
[----:B------:R-:W-:Y:S02]  /*01c0*/  IADD3 R13, PT, PT, R10, -0x1, RZ ;  /* 0xffffffff0a0d7810 */ /* 0x000fe40007ffe0ff */
[----:B------:R-:W-:Y:S01]  /*01d0*/  IADD3 R7, PT, PT, -R4, RZ, RZ ;  /* 0x000000ff04077210 */ /* 0x000fe20007ffe1ff */
[----:B0-----:R-:W-:-:S04]  /*01e0*/  UIADD3 UR4, UP0, UPT, UR4, 0x20, URZ ;  /* 0x0000002004047890 */ /* 0x001fc8000ff1e0ff */
[----:B------:R-:W-:-:S12]  /*01f0*/  UIADD3.X UR5, UPT, UPT, URZ, UR5, URZ, UP0, !UPT ;  /* 0x00000005ff057290 */ /* 0x000fd800087fe4ff */
.L_x_158:
[----:B------:R-:W-:Y:S01]  /*0200*/  HFMA2 R9, -RZ, RZ, 0, 0 ;  /* 0x00000000ff097431 */ /* 0x000fe200000001ff */
[----:B------:R-:W-:Y:S01]  /*0210*/  ISETP.GE.U32.AND P0, PT, R13, 0x7, PT ;  /* 0x000000070d00780c */ /* 0x000fe20003f06070 */
[----:B------:R-:W-:Y:S01]  /*0220*/  IMAD.MOV.U32 R3, RZ, RZ, RZ ;  /* 0x000000ffff037224 */ /* 0x000fe200078e00ff */
[----:B------:R-:W-:-:S13]  /*0230*/  ISETP.GE.U32.AND P1, PT, R16, 0x3, PT ;  /* 0x000000031000780c */ /* 0x000fda0003f26070 */
.L_x_155:
[----:B------:R-:W0:Y:S01]  /*0240*/  LDCU.64 UR8, c[0x0][0x390] ;  /* 0x00007200ff0877ac */ /* 0x000e220008000a00 */
[----:B------:R-:W-:Y:S01]  /*0250*/  MOV R11, RZ ;  /* 0x000000ff000b7202 */ /* 0x000fe20000000f00 */
[C---:B0-----:R-:W-:Y:S02]  /*0260*/  IMAD R8, R9.reuse, UR9, R2 ;  /* 0x0000000909087c24 */ /* 0x041fe4000f8e0202 */
[----:B------:R-:W-:-:S05]  /*0270*/  VIADD R9, R9, 0x1 ;  /* 0x0000000109097836 */ /* 0x000fca0000000000 */
[----:B------:R-:W-:-:S13]  /*0280*/  ISETP.NE.AND P2, PT, R9, UR8, PT ;  /* 0x0000000809007c0c */ /* 0x000fda000bf45270 */
.L_x_154:
[----:B------:R-:W0:Y:S01]  /*0290*/  LDCU.64 UR8, c[0x0][0x398] ;  /* 0x00007300ff0877ac */ /* 0x000e220008000a00 */
[----:B------:R-:W-:Y:S01]  /*02a0*/  MOV R18, RZ ;  /* 0x000000ff00127202 */ /* 0x000fe20000000f00 */
[----:B0-----:R-:W-:Y:S01]  /*02b0*/  UISETP.GE.U32.AND UP0, UPT, UR9, 0x10, UPT ;  /* 0x000000100900788c */ /* 0x001fe2000bf06070 */
[----:B------:R-:W-:Y:S02]  /*02c0*/  IMAD R17, R8, UR8, R11 ;  /* 0x0000000808117c24 */ /* 0x000fe4000f8e020b */
[----:B------:R-:W-:Y:S02]  /*02d0*/  VIADD R11, R11, 0x1 ;  /* 0x000000010b0b7836 */ /* 0x000fe40000000000 */
[----:B------:R-:W-:-:S03]  /*02e0*/  IMAD R17, R17, UR9, RZ ;  /* 0x0000000911117c24 */ /* 0x000fc6000f8e02ff */
[----:B------:R-:W-:Y:S01]  /*02f0*/  ISETP.NE.AND P3, PT, R11, UR8, PT ;  /* 0x000000080b007c0c */ /* 0x000fe2000bf65270 */
[----:B------:R-:W-:-:S12]  /*0300*/  BRA.U !UP0, `(.L_x_149) ;  /* 0x0000000108a87547 */ /* 0x000fd8000b800000 */
[----:B------:R-:W-:Y:S01]  /*0310*/  IMAD.MOV.U32 R19, RZ, RZ, R17 ;  /* 0x000000ffff137224 */ /* 0x000fe200078e0011 */
[----:B------:R-:W-:-:S07]  /*0320*/  MOV R18, R7 ;  /* 0x0000000700127202 */ /* 0x000fce0000000f00 */
.L_x_150:
[----:B------:R-:W-:Y:S01]  /*0330*/  MOV R15, UR5 ;  /* 0x00000005000f7c02 */ /* 0x000fe20008000f00 */
[----:B------:R-:W-:-:S04]  /*0340*/  IMAD.U32 R14, RZ, RZ, UR4 ;  /* 0x00000004ff0e7e24 */ /* 0x000fc8000f8e00ff */
[----:B------:R-:W-:-:S05]  /*0350*/  IMAD.WIDE R14, R19, 0x4, R14 ;  /* 0x00000004130e7825 */ /* 0x000fca00078e020e */
[----:B------:R-:W2:Y:S04]  /*0360*/  LDG.E R26, desc[UR6][R14.64+-0x20] ;  /* 0xffffe0060e1a7981 */ /* 0x000ea8000c1e1900 */
[----:B------:R-:W3:Y:S04]  /*0370*/  LDG.E R27, desc[UR6][R14.64+-0x1c] ;  /* 0xffffe4060e1b7981 */ /* 0x000ee8000c1e1900 */
[----:B------:R-:W4:Y:S04]  /*0380*/  LDG.E R22, desc[UR6][R14.64+-0x18] ;  /* 0xffffe8060e167981 */ /* 0x000f28000c1e1900 */
[----:B------:R-:W5:Y:S04]  /*0390*/  LDG.E R23, desc[UR6][R14.64+-0x14] ;  /* 0xffffec060e177981 */ /* 0x000f68000c1e1900 */
[----:B------:R-:W5:Y:S04]  /*03a0*/  LDG.E R25, desc[UR6][R14.64+-0x10] ;  /* 0xfffff0060e197981 */ /* 0x000f68000c1e1900 */
[----:B------:R-:W5:Y:S04]  /*03b0*/  LDG.E R24, desc[UR6][R14.64+-0xc] ;  /* 0xfffff4060e187981 */ /* 0x000f68000c1e1900 */
[----:B------:R-:W5:Y:S04]  /*03c0*/  LDG.E R20, desc[UR6][R14.64+-0x8] ;  /* 0xfffff8060e147981 */ /* 0x000f68000c1e1900 */
[----:B------:R-:W5:Y:S01]  /*03d0*/  LDG.E R21, desc[UR6][R14.64+-0x4] ;  /* 0xfffffc060e157981 */ /* 0x000f62000c1e1900 */
[----:B--2---:R-:W-:-:S03]  /*03e0*/  FADD R26, R26, R3 ;  /* 0x000000031a1a7221 */ /* 0x004fc60000000000 */
[----:B------:R-:W2:Y:S01]  /*03f0*/  LDG.E R3, desc[UR6][R14.64] ;  /* 0x000000060e037981 */ /* 0x000ea2000c1e1900 */
[----:B---3--:R-:W-:-:S04]  /*0400*/  FADD R27, R26, R27 ;  /* 0x0000001b1a1b7221 */ /* 0x008fc80000000000 */
[----:B----4-:R-:W-:Y:S02]  /*0410*/  FADD R26, R27, R22 ;  /* 0x000000161b1a7221 */ /* 0x010fe40000000000 */
[----:B------:R-:W3:Y:S02]  /*0420*/  LDG.E R22, desc[UR6][R14.64+0x4] ;  /* 0x000004060e167981 */ /* 0x000ee4000c1e1900 */
[----:B-----5:R-:W-:Y:S02]  /*0430*/  FADD R26, R26, R23 ;  /* 0x000000171a1a7221 */ /* 0x020fe40000000000 */
[----:B------:R-:W4:Y:S02]  /*0440*/  LDG.E R23, desc[UR6][R14.64+0x8] ;  /* 0x000008060e177981 */ /* 0x000f24000c1e1900 */
[----:B------:R-:W-:Y:S02]  /*0450*/  FADD R27, R26, R25 ;  /* 0x000000191a1b7221 */ /* 0x000fe40000000000 */
[----:B------:R-:W5:Y:S02]  /*0460*/  LDG.E R25, desc[UR6][R14.64+0xc] ;  /* 0x00000c060e197981 */ /* 0x000f64000c1e1900 */
[----:B------:R-:W-:-:S02]  /*0470*/  FADD R27, R27, R24 ;  /* 0x000000181b1b7221 */ /* 0x000fc40000000000 */
[----:B------:R-:W5:Y:S02]  /*0480*/  LDG.E R24, desc[UR6][R14.64+0x10] ;  /* 0x000010060e187981 */ /* 0x000f64000c1e1900 */
[----:B------:R-:W-:Y:S02]  /*0490*/  FADD R26, R27, R20 ;  /* 0x000000141b1a7221 */ /* 0x000fe40000000000 */
[----:B------:R-:W5:Y:S02]  /*04a0*/  LDG.E R20, desc[UR6][R14.64+0x14] ;  /* 0x000014060e147981 */ /* 0x000f64000c1e1900 */
[----:B------:R-:W-:Y:S02]  /*04b0*/  FADD R28, R26, R21 ;  /* 0x000000151a1c7221 */ /* 0x000fe40000000000 */
[----:B------:R-:W5:Y:S04]  /*04c0*/  LDG.E R21, desc[UR6][R14.64+0x18] ;  /* 0x000018060e157981 */ /* 0x000f68000c1e1900 */
[----:B------:R-:W5:Y:S01]  /*04d0*/  LDG.E R26, desc[UR6][R14.64+0x1c] ;  /* 0x00001c060e1a7981 */ /* 0x000f62000c1e1900 */
[----:B------:R-:W-:-:S05]  /*04e0*/  VIADD R18, R18, 0x10 ;  /* 0x0000001012127836 */ /* 0x000fca0000000000 */
[----:B------:R-:W-:Y:S02]  /*04f0*/  ISETP.NE.AND P4, PT, R18, RZ, PT ;  /* 0x000000ff1200720c */ /* 0x000fe40003f85270 */
        /* <DEDUP_REMOVED lines=8> */
[----:B------:R-:W-:Y:S01]  /*0580*/  FADD R3, R21, R26 ;  /* 0x0000001a15037221 */ /* 0x000fe20000000000 */
[----:B------:R-:W-:Y:S06]  /*0590*/  @P4 BRA `(.L_x_150) ;  /* 0xfffffffc00644947 */ /* 0x000fec000383ffff */
[----:B------:R-:W-:-:S07]  /*05a0*/  IMAD.MOV.U32 R18, RZ, RZ, R4 ;  /* 0x000000ffff127224 */ /* 0x000fce00078e0004 */
.L_x_149:
[----:B------:R-:W-:-:S13]  /*05b0*/  ISETP.NE.AND P4, PT, R10, RZ, PT ;  /* 0x000000ff0a00720c */ /* 0x000fda0003f85270 */
[----:B------:R-:W-:Y:S05]  /*05c0*/  @!P4 BRA `(.L_x_151) ;  /* 0x0000000000c8c947 */ /* 0x000fea0003800000 */
[----:B------:R-:W-:Y:S01]  /*05d0*/  ISETP.NE.AND P4, PT, R12, RZ, PT ;  /* 0x000000ff0c00720c */ /* 0x000fe20003f85270 */
[----:B------:R-:W-:-:S12]  /*05e0*/  @!P0 BRA `(.L_x_152) ;  /* 0x0000000000508947 */ /* 0x000fd80003800000 */
[----:B------:R-:W0:Y:S01]  /*05f0*/  LDC.64 R14, c[0x0][0x380] ;  /* 0x0000e000ff0e7b82 */ /* 0x000e220000000a00 */
[----:B------:R-:W-:-:S05]  /*0600*/  IADD3 R19, PT, PT, R17, R18, RZ ;  /* 0x0000001211137210 */ /* 0x000fca0007ffe0ff */
[----:B0-----:R-:W-:-:S05]  /*0610*/  IMAD.WIDE R14, R19, 0x4, R14 ;  /* 0x00000004130e7825 */ /* 0x001fca00078e020e */
        /* <DEDUP_REMOVED lines=8> */
[----:B------:R-:W-:-:S02]  /*06a0*/  VIADD R18, R18, 0x8 ;  /* 0x0000000812127836 */ /* 0x000fc40000000000 */
        /* <DEDUP_REMOVED lines=8> */
.L_x_152:
        /* <DEDUP_REMOVED lines=9> */
[----:B------:R-:W5:Y:S01]  /*07c0*/  LDG.E R24, desc[UR6][R14.64+0xc] ;  /* 0x00000c060e187981 */ /* 0x000f62000c1e1900 */
[----:B------:R-:W-:-:S02]  /*07d0*/  VIADD R18, R18, 0x4 ;  /* 0x0000000412127836 */ /* 0x000fc40000000000 */
[----:B--2---:R-:W-:-:S04]  /*07e0*/  FADD R20, R3, R20 ;  /* 0x0000001403147221 */ /* 0x004fc80000000000 */
[----:B---3--:R-:W-:-:S04]  /*07f0*/  FADD R19, R20, R19 ;  /* 0x0000001314137221 */ /* 0x008fc80000000000 */
[----:B----4-:R-:W-:-:S04]  /*0800*/  FADD R19, R19, R22 ;  /* 0x0000001613137221 */ /* 0x010fc80000000000 */
[----:B-----5:R-:W-:-:S07]  /*0810*/  FADD R3, R19, R24 ;  /* 0x0000001813037221 */ /* 0x020fce0000000000 */
.L_x_153:
[----:B------:R-:W-:Y:S05]  /*0820*/  @!P4 BRA `(.L_x_151) ;  /* 0x000000000030c947 */ /* 0x000fea0003800000 */
[----:B------:R-:W0:Y:S01]  /*0830*/  LDC.64 R14, c[0x0][0x380] ;  /* 0x0000e000ff0e7b82 */ /* 0x000e220000000a00 */
[----:B------:R-:W-:-:S05]  /*0840*/  IADD3 R17, PT, PT, R17, R18, RZ ;  /* 0x0000001211117210 */ /* 0x000fca0007ffe0ff */
[----:B0-----:R-:W-:-:S05]  /*0850*/  IMAD.WIDE R14, R17, 0x4, R14 ;  /* 0x00000004110e7825 */ /* 0x001fca00078e020e */
[----:B------:R-:W2:Y:S01]  /*0860*/  LDG.E R18, desc[UR6][R14.64] ;  /* 0x000000060e127981 */ /* 0x000ea2000c1e1900 */
[----:B------:R-:W-:Y:S01]  /*0870*/  ISETP.NE.AND P4, PT, R6, 0x1, PT ;  /* 0x000000010600780c */ /* 0x000fe20003f85270 */
[----:B--2---:R-:W-:-:S12]  /*0880*/  FADD R3, R3, R18 ;  /* 0x0000001203037221 */ /* 0x004fd80000000000 */
[----:B------:R-:W-:Y:S05]  /*0890*/  @!P4 BRA `(.L_x_151) ;  /* 0x000000000014c947 */ /* 0x000fea0003800000 */
[----:B------:R-:W-:Y:S01]  /*08a0*/  ISETP.NE.AND P4, PT, R6, 0x2, PT ;  /* 0x000000020600780c */ /* 0x000fe20003f85270 */
[----:B------:R-:W2:-:S12]  /*08b0*/  LDG.E R18, desc[UR6][R14.64+0x4] ;  /* 0x000004060e127981 */ /* 0x000e98000c1e1900 */
[----:B------:R-:W3:Y:S01]  /*08c0*/  @P4 LDG.E R20, desc[UR6][R14.64+0x8] ;  /* 0x000008060e144981 */ /* 0x000ee2000c1e1900 */
[----:B--2---:R-:W-:-:S04]  /*08d0*/  FADD R3, R3, R18 ;  /* 0x0000001203037221 */ /* 0x004fc80000000000 */
[----:B---3--:R-:W-:-:S07]  /*08e0*/  @P4 FADD R3, R3, R20 ;  /* 0x0000001403034221 */ /* 0x008fce0000000000 */
.L_x_151:
        /* <DEDUP_REMOVED lines=12> */
[----:B------:R-:W-:Y:S05]  /*09b0*/  CALL.REL.NOINC `($__internal_6_$__cuda_sm3x_div_rn_noftz_f32_slowpath) ;  /* 0x00000004000c7944 */ /* 0x000fea0003c00000 */
[----:B------:R-:W-:-:S07]  /*09c0*/  IMAD.MOV.U32 R11, RZ, RZ, R3 ;  /* 0x000000ffff0b7224 */ /* 0x000fce00078e0003 */
.L_x_157:
[----:B------:R-:W-:Y:S05]  /*09d0*/  BSYNC.RECONVERGENT B0 ;  /* 0x0000000000007941 */ /* 0x000fea0003800200 */
.L_x_156:
        /* <DEDUP_REMOVED lines=8> */
.L_x_148:
        /* <DEDUP_REMOVED lines=8> */
[----:B------:R-:W-:Y:S01]  /*0ae0*/  IMAD.MOV.U32 R3, RZ, RZ, RZ ;  /* 0x000000ffff037224 */ /* 0x000fe200078e00ff */
[----:B------:R-:W-:-:S07]  /*0af0*/  MOV R8, 0xb10 ;  /* 0x00000b1000087802 */ /* 0x000fce0000000f00 */
[----:B------:R-:W-:Y:S05]  /*0b00*/  CALL.REL.NOINC `($__internal_6_$__cuda_sm3x_div_rn_noftz_f32_slowpath) ;  /* 0x0000000000b87944 */ /* 0x000fea0003c00000 */
.L_x_159:
[----:B------:R-:W0:Y:S01]  /*0b10*/  LDC.64 R8, c[0x0][0x388] ;  /* 0x0000e200ff087b82 */ /* 0x000e220000000a00 */
[----:B------:R-:W1:Y:S02]  /*0b20*/  LDCU UR4, c[0x0][0x394] ;  /* 0x00007280ff0477ac */ /* 0x000e640008000800 */
.L_x_160:
[----:B0-----:R-:W-:Y:S01]  /*0b30*/  IMAD.WIDE R6, R2, 0x4, R8 ;  /* 0x0000000402067825 */ /* 0x001fe200078e0208 */
[----:B------:R-:W-:-:S04]  /*0b40*/  IADD3 R2, PT, PT, R5, R2, RZ ;  /* 0x0000000205027210 */ /* 0x000fc80007ffe0ff */
[----:B------:R2:W-:Y:S01]  /*0b50*/  STG.E desc[UR6][R6.64], R3 ;  /* 0x0000000306007986 */ /* 0x0005e2000c101906 */
[----:B-1----:R-:W-:-:S13]  /*0b60*/  ISETP.GE.AND P0, PT, R2, UR4, PT ;  /* 0x0000000402007c0c */ /* 0x002fda000bf06270 */
[----:B--2---:R-:W-:Y:S05]  /*0b70*/  @!P0 BRA `(.L_x_160) ;  /* 0xfffffffc00ec8947 */ /* 0x004fea000383ffff */
[----:B------:R-:W-:Y:S05]  /*0b80*/  EXIT ;  /* 0x000000000000794d */ /* 0x000fea0003800000 */
.L_x_147:
        /* <DEDUP_REMOVED lines=11> */
.L_x_161:
[----:B------:R-:W0:Y:S01]  /*0c40*/  LDC.64 R6, c[0x0][0x388] ;  /* 0x0000e200ff067b82 */ /* 0x000e220000000a00 */
[----:B------:R-:W1:Y:S02]  /*0c50*/  LDCU UR4, c[0x0][0x394] ;  /* 0x00007280ff0477ac */ /* 0x000e640008000800 */
.L_x_162:
[----:B0-----:R-:W-:Y:S01]  /*0c60*/  IMAD.WIDE R8, R2, 0x4, R6 ;  /* 0x0000000402087825 */ /* 0x001fe200078e0206 */
[----:B------:R-:W-:-:S04]  /*0c70*/  IADD3 R2, PT, PT, R5, R2, RZ ;  /* 0x0000000205027210 */ /* 0x000fc80007ffe0ff */
[----:B------:R2:W-:Y:S01]  /*0c80*/  STG.E desc[UR6][R8.64], R3 ;  /* 0x0000000308007986 */ /* 0x0005e2000c101906 */
[----:B-1----:R-:W-:-:S13]  /*0c90*/  ISETP.GE.AND P0, PT, R2, UR4, PT ;  /* 0x0000000402007c0c */ /* 0x002fda000bf06270 */
[----:B--2---:R-:W-:Y:S05]  /*0ca0*/  @!P0 BRA `(.L_x_162) ;  /* 0xfffffffc00ec8947 */ /* 0x004fea000383ffff */
[----:B------:R-:W-:Y:S05]  /*0cb0*/  EXIT ;  /* 0x000000000000794d */ /* 0x000fea0003800000 */
.L_x_146:
        /* <DEDUP_REMOVED lines=10> */
[----:B------:R-:W-:Y:S05]  /*0d60*/  CALL.REL.NOINC `($__internal_6_$__cuda_sm3x_div_rn_noftz_f32_slowpath) ;  /* 0x0000000000207944 */ /* 0x000fea0003c00000 */
.L_x_163:
[----:B------:R-:W0:Y:S01]  /*0d70*/  LDC.64 R6, c[0x0][0x388] ;  /* 0x0000e200ff067b82 */ /* 0x000e220000000a00 */
[----:B------:R-:W1:Y:S02]  /*0d80*/  LDCU UR4, c[0x0][0x394] ;  /* 0x00007280ff0477ac */ /* 0x000e640008000800 */
.L_x_164:
[----:B0-----:R-:W-:-:S04]  /*0d90*/  IMAD.WIDE R8, R2, 0x4, R6 ;  /* 0x0000000402087825 */ /* 0x001fc800078e0206 */
[----:B------:R-:W-:Y:S01]  /*0da0*/  IMAD.IADD R2, R5, 0x1, R2 ;  /* 0x0000000105027824 */ /* 0x000fe200078e0202 */
[----:B------:R2:W-:Y:S04]  /*0db0*/  STG.E desc[UR6][R8.64], R3 ;  /* 0x0000000308007986 */ /* 0x0005e8000c101906 */
[----:B-1----:R-:W-:-:S13]  /*0dc0*/  ISETP.GE.AND P0, PT, R2, UR4, PT ;  /* 0x0000000402007c0c */ /* 0x002fda000bf06270 */
[----:B--2---:R-:W-:Y:S05]  /*0dd0*/  @!P0 BRA `(.L_x_164) ;  /* 0xfffffffc00ec8947 */ /* 0x004fea000383ffff */
[----:B------:R-:W-:Y:S05]  /*0de0*/  EXIT ;  /* 0x000000000000794d */ /* 0x000fea0003800000 */
        .weak           $__internal_6_$__cuda_sm3x_div_rn_noftz_f32_slowpath
        .type           $__internal_6_$__cuda_sm3x_div_rn_noftz_f32_slowpath,@function
        .size           $__internal_6_$__cuda_sm3x_div_rn_noftz_f32_slowpath,(.L_x_183 - $__internal_6_$__cuda_sm3x_div_rn_noftz_f32_slowpath)
$__internal_6_$__cuda_sm3x_div_rn_noftz_f32_slowpath:
[--C-:B------:R-:W-:Y:S01]  /*0df0*/  SHF.R.U32.HI R11, RZ, 0x17, R0.reuse ;  /* 0x00000017ff0b7819 */ /* 0x100fe20000011600 */
[----:B------:R-:W-:Y:S01]  /*0e00*/  BSSY.RECONVERGENT B1, `(.L_x_165) ;  /* 0x0000063000017945 */ /* 0x000fe20003800200 */
[----:B------:R-:W-:Y:S01]  /*0e10*/  SHF.R.U32.HI R9, RZ, 0x17, R3 ;  /* 0x00000017ff097819 */ /* 0x000fe20000011603 */
[----:B------:R-:W-:Y:S01]  /*0e20*/  IMAD.MOV.U32 R14, RZ, RZ, R0 ;  /* 0x000000ffff0e7224 */ /* 0x000fe200078e0000 */
[----:B------:R-:W-:Y:S02]  /*0e30*/  LOP3.LUT R11, R11, 0xff, RZ, 0xc0, !PT ;  /* 0x000000ff0b0b7812 */ /* 0x000fe400078ec0ff */
[----:B------:R-:W-:Y:S02]  /*0e40*/  LOP3.LUT R18, R9, 0xff, RZ, 0xc0, !PT ;  /* 0x000000ff09127812 */ /* 0x000fe400078ec0ff */
[----:B------:R-:W-:Y:S02]  /*0e50*/  IADD3 R17, PT, PT, R11, -0x1, RZ ;  /* 0xffffffff0b117810 */ /* 0x000fe40007ffe0ff */
[----:B------:R-:W-:-:S02]  /*0e60*/  IADD3 R15, PT, PT, R18, -0x1, RZ ;  /* 0xffffffff120f7810 */ /* 0x000fc40007ffe0ff */
        /* <DEDUP_REMOVED lines=27> */
.L_x_166:
[----:B------:R-:W-:Y:S01]  /*1020*/  LEA R15, R11, 0xc0800000, 0x17 ;  /* 0xc08000000b0f7811 */ /* 0x000fe200078eb8ff */
[----:B------:R-:W-:Y:S01]  /*1030*/  VIADD R18, R18, 0xffffff81 ;  /* 0xffffff8112127836 */ /* 0x000fe20000000000 */
[----:B------:R-:W-:Y:S02]  /*1040*/  BSSY.RECONVERGENT B2, `(.L_x_171) ;  /* 0x0000035000027945 */ /* 0x000fe40003800200 */
        /* <DEDUP_REMOVED lines=44> */
[----:B------:R-:W-:-:S05]  /*1310*/  LOP3.LUT R9, R9, R14, RZ, 0xc0, !PT ;  /* 0x0000000e09097212 */ /* 0x000fca00078ec0ff */
[----:B------:R-:W-:-:S05]  /*1320*/  IMAD.IADD R18, R18, 0x1, R9 ;  /* 0x0000000112127824 */ /* 0x000fca00078e0209 */
[----:B------:R-:W-:Y:S01]  /*1330*/  LOP3.LUT R3, R18, R3, RZ, 0xfc, !PT ;  /* 0x0000000312037212 */ /* 0x000fe200078efcff */
[----:B------:R-:W-:Y:S06]  /*1340*/  BRA `(.L_x_174) ;  /* 0x0000000000107947 */ /* 0x000fec0003800000 */
.L_x_173:
[----:B------:R-:W-:-:S04]  /*1350*/  LOP3.LUT R3, R3, 0x80000000, RZ, 0xc0, !PT ;  /* 0x8000000003037812 */ /* 0x000fc800078ec0ff */
[----:B------:R-:W-:Y:S01]  /*1360*/  LOP3.LUT R3, R3, 0x7f800000, RZ, 0xfc, !PT ;  /* 0x7f80000003037812 */ /* 0x000fe200078efcff */
[----:B------:R-:W-:Y:S06]  /*1370*/  BRA `(.L_x_174) ;  /* 0x0000000000047947 */ /* 0x000fec0003800000 */
.L_x_172:
[----:B------:R-:W-:-:S07]  /*1380*/  LEA R3, R18, R3, 0x17 ;  /* 0x0000000312037211 */ /* 0x000fce00078eb8ff */
.L_x_174:
[----:B------:R-:W-:Y:S05]  /*1390*/  BSYNC.RECONVERGENT B2 ;  /* 0x0000000000027941 */ /* 0x000fea0003800200 */
.L_x_171:
[----:B------:R-:W-:Y:S05]  /*13a0*/  BRA `(.L_x_175) ;  /* 0x0000000000207947 */ /* 0x000fea0003800000 */
.L_x_170:
[----:B------:R-:W-:-:S04]  /*13b0*/  LOP3.LUT R3, R14, 0x80000000, R3, 0x48, !PT ;  /* 0x800000000e037812 */ /* 0x000fc800078e4803 */
[----:B------:R-:W-:Y:S01]  /*13c0*/  LOP3.LUT R3, R3, 0x7f800000, RZ, 0xfc, !PT ;  /* 0x7f80000003037812 */ /* 0x000fe200078efcff */
[----:B------:R-:W-:Y:S06]  /*13d0*/  BRA `(.L_x_175) ;  /* 0x0000000000147947 */ /* 0x000fec0003800000 */
.L_x_169:
[----:B------:R-:W-:Y:S01]  /*13e0*/  LOP3.LUT R3, R14, 0x80000000, R3, 0x48, !PT ;  /* 0x800000000e037812 */ /* 0x000fe200078e4803 */
[----:B------:R-:W-:Y:S06]  /*13f0*/  BRA `(.L_x_175) ;  /* 0x00000000000c7947 */ /* 0x000fec0003800000 */
.L_x_168:
[----:B------:R-:W0:Y:S01]  /*1400*/  MUFU.RSQ R3, -QNAN ;  /* 0xffc0000000037908 */ /* 0x000e220000001400 */
[----:B------:R-:W-:Y:S05]  /*1410*/  BRA `(.L_x_175) ;  /* 0x0000000000047947 */ /* 0x000fea0003800000 */
.L_x_167:
[----:B------:R-:W-:-:S07]  /*1420*/  FADD.FTZ R3, R3, R0 ;  /* 0x0000000003037221 */ /* 0x000fce0000010000 */
.L_x_175:
[----:B------:R-:W-:Y:S05]  /*1430*/  BSYNC.RECONVERGENT B1 ;  /* 0x0000000000017941 */ /* 0x000fea0003800200 */
.L_x_165:
[----:B------:R-:W-:-:S04]  /*1440*/  HFMA2 R9, -RZ, RZ, 0, 0 ;  /* 0x00000000ff097431 */ /* 0x000fc800000001ff */
[----:B0-----:R-:W-:Y:S05]  /*1450*/  RET.REL.NODEC R8 `(mean_cov) ;  /* 0xffffffe808e87950 */ /* 0x001fea0003c3ffff */
.L_x_176:
        /* <DEDUP_REMOVED lines=10> */
.L_x_183:


//--------------------- .nv.shared.fast_variance_kernel --------------------------
	.section	.nv.shared.fast_variance_kernel,"aw",@nobits
	.sectionflags	@""
	.align	4
.nv.shared.fast_variance_kernel:
	.zero		5120


//--------------------- .nv.shared.reserved.0     --------------------------
	.section	.nv.shared.reserved.0,"aw",@nobits
	.weak		__nv_reservedSMEM_offset_0_alias
	.size		__nv_reservedSMEM_offset_0_alias, 0, 64
	.other		__nv_reservedSMEM_offset_0_alias,@"STO_CUDA_RESERVED_SHARED STV_DEFAULT"
__nv_reservedSMEM_offset_0_alias:
	.zero		0
	.zero		64


//--------------------- .nv.shared.fast_mean_kernel --------------------------
	.section	.nv.shared.fast_mean_kernel,"aw",@nobits
	.sectionflags	@""
	.align	4
.nv.shared.fast_mean_kernel:
	.zero		5120


//--------------------- .nv.constant0.fast_variance_kernel --------------------------
	.section	.nv.constant0.fast_variance_kernel,"a",@progbits
	.sectionflags	@""
	.align	4
.nv.constant0.fast_variance_kernel:
	.zero		936


//--------------------- .nv.constant0.fast_mean_kernel --------------------------
	.section	.nv.constant0.fast_mean_kernel,"a",@progbits
	.sectionflags	@""
	.align	4
.nv.constant0.fast_mean_kernel:
	.zero		928


//--------------------- .nv.constant0.mwa         --------------------------
	.section	.nv.constant0.mwa,"a",@progbits
	.sectionflags	@""
	.align	4
.nv.constant0.mwa:
	.zero		936


//--------------------- .nv.constant0.std_fn      --------------------------
	.section	.nv.constant0.std_fn,"a",@progbits
	.sectionflags	@""
	.align	4
.nv.constant0.std_fn:
	.zero		920


//--------------------- .nv.constant0.var_full    --------------------------
	.section	.nv.constant0.var_full,"a",@progbits
	.sectionflags	@""
	.align	4
.nv.constant0.var_full:
	.zero		928


//--------------------- .nv.constant0.var_cov     --------------------------
	.section	.nv.constant0.var_cov,"a",@progbits
	.sectionflags	@""
	.align	4
.nv.constant0.var_cov:
	.zero		936


//--------------------- .nv.constant0.mean_full   --------------------------
	.section	.nv.constant0.mean_full,"a",@progbits
	.sectionflags	@""
	.align	4
.nv.constant0.mean_full:
	.zero		920


//--------------------- .nv.constant0.mean_cov    --------------------------
	.section	.nv.constant0.mean_cov,"a",@progbits
	.sectionflags	@""
	.align	4
.nv.constant0.mean_cov:
	.zero		928


//--------------------- SYMBOLS --------------------------

	.type		.nv.reservedSmem.offset0,@object
	.size		.nv.reservedSmem.offset0,0x4
	.type		.nv.reservedSmem.cap,@object
	.size		.nv.reservedSmem.cap,0x4
